//
// Generated by NVIDIA NVVM Compiler
//
// Compiler Build ID: CL-36424714
// Cuda compilation tools, release 13.0, V13.0.88
// Based on NVVM 20.0.0
//

.version 9.0
.target sm_100
.address_size 64

	// .globl	_Z8do_blockiPdS_S_iii
.extern .func  (.param .b32 func_retval0) vprintf
(
	.param .b64 vprintf_param_0,
	.param .b64 vprintf_param_1
)
;
.global .align 1 .b8 $str[2] = {32};
.global .align 1 .b8 $str$1[6] = {37, 46, 48, 102, 32};
.global .align 1 .b8 $str$2[2] = {10};

.visible .entry _Z8do_blockiPdS_S_iii(
	.param .u32 _Z8do_blockiPdS_S_iii_param_0,
	.param .u64 .ptr .align 1 _Z8do_blockiPdS_S_iii_param_1,
	.param .u64 .ptr .align 1 _Z8do_blockiPdS_S_iii_param_2,
	.param .u64 .ptr .align 1 _Z8do_blockiPdS_S_iii_param_3,
	.param .u32 _Z8do_blockiPdS_S_iii_param_4,
	.param .u32 _Z8do_blockiPdS_S_iii_param_5,
	.param .u32 _Z8do_blockiPdS_S_iii_param_6
)
{
	.reg .pred 	%p<13>;
	.reg .b32 	%r<45>;
	.reg .b64 	%rd<40>;
	.reg .b64 	%fd<66>;

	ld.param.u32 	%r20, [_Z8do_blockiPdS_S_iii_param_0];
	ld.param.u64 	%rd6, [_Z8do_blockiPdS_S_iii_param_1];
	ld.param.u64 	%rd7, [_Z8do_blockiPdS_S_iii_param_2];
	ld.param.u64 	%rd5, [_Z8do_blockiPdS_S_iii_param_3];
	ld.param.u32 	%r22, [_Z8do_blockiPdS_S_iii_param_4];
	ld.param.u32 	%r23, [_Z8do_blockiPdS_S_iii_param_5];
	ld.param.u32 	%r21, [_Z8do_blockiPdS_S_iii_param_6];
	cvta.to.global.u64 	%rd1, %rd7;
	cvta.to.global.u64 	%rd2, %rd6;
	mov.u32 	%r24, %tid.y;
	mov.u32 	%r25, %ctaid.y;
	shl.b32 	%r26, %r25, 4;
	add.s32 	%r1, %r26, %r24;
	mov.u32 	%r27, %tid.x;
	mov.u32 	%r28, %ctaid.x;
	shl.b32 	%r29, %r28, 4;
	add.s32 	%r2, %r29, %r27;
	setp.ge.s32 	%p1, %r1, %r22;
	setp.ge.s32 	%p2, %r2, %r23;
	or.pred  	%p3, %p1, %p2;
	@%p3 bra 	$L__BB0_14;
	cvta.to.global.u64 	%rd8, %rd5;
	mul.lo.s32 	%r3, %r2, %r20;
	add.s32 	%r30, %r3, %r1;
	mul.wide.s32 	%rd9, %r30, 8;
	add.s64 	%rd3, %rd8, %rd9;
	ld.global.f64 	%fd65, [%rd3];
	setp.lt.s32 	%p4, %r21, 1;
	@%p4 bra 	$L__BB0_13;
	and.b32  	%r4, %r21, 7;
	setp.lt.u32 	%p5, %r21, 8;
	mov.b32 	%r43, 0;
	@%p5 bra 	$L__BB0_5;
	and.b32  	%r43, %r21, 2147483640;
	neg.s32 	%r41, %r43;
	shl.b32 	%r7, %r20, 3;
	add.s64 	%rd4, %rd1, 32;
	mul.wide.s32 	%rd14, %r20, 8;
	mov.u32 	%r39, %r3;
	mov.u32 	%r40, %r1;
$L__BB0_4:
	.pragma "nounroll";
	mul.wide.s32 	%rd10, %r39, 8;
	add.s64 	%rd11, %rd4, %rd10;
	mul.wide.s32 	%rd12, %r40, 8;
	add.s64 	%rd13, %rd2, %rd12;
	ld.global.f64 	%fd15, [%rd13];
	ld.global.f64 	%fd16, [%rd11+-32];
	fma.rn.f64 	%fd17, %fd15, %fd16, %fd65;
	add.s64 	%rd15, %rd13, %rd14;
	ld.global.f64 	%fd18, [%rd15];
	ld.global.f64 	%fd19, [%rd11+-24];
	fma.rn.f64 	%fd20, %fd18, %fd19, %fd17;
	add.s64 	%rd16, %rd15, %rd14;
	ld.global.f64 	%fd21, [%rd16];
	ld.global.f64 	%fd22, [%rd11+-16];
	fma.rn.f64 	%fd23, %fd21, %fd22, %fd20;
	add.s64 	%rd17, %rd16, %rd14;
	ld.global.f64 	%fd24, [%rd17];
	ld.global.f64 	%fd25, [%rd11+-8];
	fma.rn.f64 	%fd26, %fd24, %fd25, %fd23;
	add.s64 	%rd18, %rd17, %rd14;
	ld.global.f64 	%fd27, [%rd18];
	ld.global.f64 	%fd28, [%rd11];
	fma.rn.f64 	%fd29, %fd27, %fd28, %fd26;
	add.s64 	%rd19, %rd18, %rd14;
	ld.global.f64 	%fd30, [%rd19];
	ld.global.f64 	%fd31, [%rd11+8];
	fma.rn.f64 	%fd32, %fd30, %fd31, %fd29;
	add.s64 	%rd20, %rd19, %rd14;
	ld.global.f64 	%fd33, [%rd20];
	ld.global.f64 	%fd34, [%rd11+16];
	fma.rn.f64 	%fd35, %fd33, %fd34, %fd32;
	add.s64 	%rd21, %rd20, %rd14;
	ld.global.f64 	%fd36, [%rd21];
	ld.global.f64 	%fd37, [%rd11+24];
	fma.rn.f64 	%fd65, %fd36, %fd37, %fd35;
	add.s32 	%r41, %r41, 8;
	add.s32 	%r40, %r40, %r7;
	add.s32 	%r39, %r39, 8;
	setp.ne.s32 	%p6, %r41, 0;
	@%p6 bra 	$L__BB0_4;
$L__BB0_5:
	setp.eq.s32 	%p7, %r4, 0;
	@%p7 bra 	$L__BB0_13;
	and.b32  	%r15, %r21, 3;
	setp.lt.u32 	%p8, %r4, 4;
	@%p8 bra 	$L__BB0_8;
	mad.lo.s32 	%r32, %r43, %r20, %r1;
	mul.wide.s32 	%rd22, %r32, 8;
	add.s64 	%rd23, %rd2, %rd22;
	ld.global.f64 	%fd39, [%rd23];
	add.s32 	%r33, %r43, %r3;
	mul.wide.s32 	%rd24, %r33, 8;
	add.s64 	%rd25, %rd1, %rd24;
	ld.global.f64 	%fd40, [%rd25];
	fma.rn.f64 	%fd41, %fd39, %fd40, %fd65;
	mul.wide.s32 	%rd26, %r20, 8;
	add.s64 	%rd27, %rd23, %rd26;
	ld.global.f64 	%fd42, [%rd27];
	ld.global.f64 	%fd43, [%rd25+8];
	fma.rn.f64 	%fd44, %fd42, %fd43, %fd41;
	add.s64 	%rd28, %rd27, %rd26;
	ld.global.f64 	%fd45, [%rd28];
	ld.global.f64 	%fd46, [%rd25+16];
	fma.rn.f64 	%fd47, %fd45, %fd46, %fd44;
	add.s64 	%rd29, %rd28, %rd26;
	ld.global.f64 	%fd48, [%rd29];
	ld.global.f64 	%fd49, [%rd25+24];
	fma.rn.f64 	%fd65, %fd48, %fd49, %fd47;
	add.s32 	%r43, %r43, 4;
$L__BB0_8:
	setp.eq.s32 	%p9, %r15, 0;
	@%p9 bra 	$L__BB0_13;
	setp.eq.s32 	%p10, %r15, 1;
	@%p10 bra 	$L__BB0_11;
	mad.lo.s32 	%r34, %r43, %r20, %r1;
	mul.wide.s32 	%rd30, %r34, 8;
	add.s64 	%rd31, %rd2, %rd30;
	ld.global.f64 	%fd51, [%rd31];
	add.s32 	%r35, %r43, %r3;
	mul.wide.s32 	%rd32, %r35, 8;
	add.s64 	%rd33, %rd1, %rd32;
	ld.global.f64 	%fd52, [%rd33];
	fma.rn.f64 	%fd53, %fd51, %fd52, %fd65;
	mul.wide.s32 	%rd34, %r20, 8;
	add.s64 	%rd35, %rd31, %rd34;
	ld.global.f64 	%fd54, [%rd35];
	ld.global.f64 	%fd55, [%rd33+8];
	fma.rn.f64 	%fd65, %fd54, %fd55, %fd53;
	add.s32 	%r43, %r43, 2;
$L__BB0_11:
	and.b32  	%r36, %r21, 1;
	setp.eq.b32 	%p11, %r36, 1;
	not.pred 	%p12, %p11;
	@%p12 bra 	$L__BB0_13;
	mad.lo.s32 	%r37, %r43, %r20, %r1;
	mul.wide.s32 	%rd36, %r37, 8;
	add.s64 	%rd37, %rd2, %rd36;
	ld.global.f64 	%fd56, [%rd37];
	add.s32 	%r38, %r43, %r3;
	mul.wide.s32 	%rd38, %r38, 8;
	add.s64 	%rd39, %rd1, %rd38;
	ld.global.f64 	%fd57, [%rd39];
	fma.rn.f64 	%fd65, %fd56, %fd57, %fd65;
$L__BB0_13:
	st.global.f64 	[%rd3], %fd65;
$L__BB0_14:
	ret;

}
	// .globl	_Z17printDeviceMatrixPdi
.visible .entry _Z17printDeviceMatrixPdi(
	.param .u64 .ptr .align 1 _Z17printDeviceMatrixPdi_param_0,
	.param .u32 _Z17printDeviceMatrixPdi_param_1
)
{
	.local .align 8 .b8 	__local_depot1[8];
	.reg .b64 	%SP;
	.reg .b64 	%SPL;
	.reg .pred 	%p<25>;
	.reg .b32 	%r<90>;
	.reg .b64 	%rd<104>;
	.reg .b64 	%fd<61>;

	mov.u64 	%SPL, __local_depot1;
	cvta.local.u64 	%SP, %SPL;
	ld.param.u64 	%rd12, [_Z17printDeviceMatrixPdi_param_0];
	ld.param.u32 	%r17, [_Z17printDeviceMatrixPdi_param_1];
	cvta.to.global.u64 	%rd1, %rd12;
	add.u64 	%rd13, %SP, 0;
	add.u64 	%rd2, %SPL, 0;
	setp.lt.s32 	%p1, %r17, 1;
	@%p1 bra 	$L__BB1_44;
	and.b32  	%r1, %r17, 7;
	add.s32 	%r2, %r1, -1;
	and.b32  	%r3, %r17, 3;
	and.b32  	%r4, %r17, 2147483640;
	and.b32  	%r5, %r17, 1;
	neg.s32 	%r6, %r4;
	add.s64 	%rd3, %rd1, 32;
	mov.b32 	%r85, 0;
	mov.u64 	%rd101, $str$2;
	mov.u64 	%rd96, $str;
	mov.u64 	%rd98, $str$1;
$L__BB1_2:
	setp.lt.u32 	%p2, %r17, 8;
	mul.lo.s32 	%r8, %r85, %r17;
	mov.b32 	%r88, 0;
	@%p2 bra 	$L__BB1_21;
	mul.wide.u32 	%rd14, %r8, 8;
	add.s64 	%rd103, %rd3, %rd14;
	mov.u32 	%r86, %r6;
$L__BB1_4:
	.pragma "nounroll";
	ld.global.f64 	%fd46, [%rd103+-32];
	setp.leu.f64 	%p3, %fd46, 0d0000000000000000;
	@%p3 bra 	$L__BB1_6;
	cvta.global.u64 	%rd16, %rd96;
	{ // callseq 0, 0
	.param .b64 param0;
	st.param.b64 	[param0], %rd16;
	.param .b64 param1;
	st.param.b64 	[param1], 0;
	.param .b32 retval0;
	call.uni (retval0), 
	vprintf, 
	(
	param0, 
	param1
	);
	ld.param.b32 	%r20, [retval0];
	} // callseq 0
	ld.global.f64 	%fd46, [%rd103+-32];
$L__BB1_6:
	st.local.f64 	[%rd2], %fd46;
	cvta.global.u64 	%rd18, %rd98;
	add.u64 	%rd19, %SP, 0;
	{ // callseq 1, 0
	.param .b64 param0;
	st.param.b64 	[param0], %rd18;
	.param .b64 param1;
	st.param.b64 	[param1], %rd19;
	.param .b32 retval0;
	call.uni (retval0), 
	vprintf, 
	(
	param0, 
	param1
	);
	ld.param.b32 	%r22, [retval0];
	} // callseq 1
	ld.global.f64 	%fd47, [%rd103+-24];
	setp.leu.f64 	%p4, %fd47, 0d0000000000000000;
	@%p4 bra 	$L__BB1_8;
	cvta.global.u64 	%rd21, %rd96;
	{ // callseq 2, 0
	.param .b64 param0;
	st.param.b64 	[param0], %rd21;
	.param .b64 param1;
	st.param.b64 	[param1], 0;
	.param .b32 retval0;
	call.uni (retval0), 
	vprintf, 
	(
	param0, 
	param1
	);
	ld.param.b32 	%r24, [retval0];
	} // callseq 2
	ld.global.f64 	%fd47, [%rd103+-24];
$L__BB1_8:
	st.local.f64 	[%rd2], %fd47;
	cvta.global.u64 	%rd23, %rd98;
	{ // callseq 3, 0
	.param .b64 param0;
	st.param.b64 	[param0], %rd23;
	.param .b64 param1;
	st.param.b64 	[param1], %rd19;
	.param .b32 retval0;
	call.uni (retval0), 
	vprintf, 
	(
	param0, 
	param1
	);
	ld.param.b32 	%r26, [retval0];
	} // callseq 3
	ld.global.f64 	%fd48, [%rd103+-16];
	setp.leu.f64 	%p5, %fd48, 0d0000000000000000;
	@%p5 bra 	$L__BB1_10;
	cvta.global.u64 	%rd26, %rd96;
	{ // callseq 4, 0
	.param .b64 param0;
	st.param.b64 	[param0], %rd26;
	.param .b64 param1;
	st.param.b64 	[param1], 0;
	.param .b32 retval0;
	call.uni (retval0), 
	vprintf, 
	(
	param0, 
	param1
	);
	ld.param.b32 	%r28, [retval0];
	} // callseq 4
	ld.global.f64 	%fd48, [%rd103+-16];
$L__BB1_10:
	st.local.f64 	[%rd2], %fd48;
	cvta.global.u64 	%rd28, %rd98;
	{ // callseq 5, 0
	.param .b64 param0;
	st.param.b64 	[param0], %rd28;
	.param .b64 param1;
	st.param.b64 	[param1], %rd19;
	.param .b32 retval0;
	call.uni (retval0), 
	vprintf, 
	(
	param0, 
	param1
	);
	ld.param.b32 	%r30, [retval0];
	} // callseq 5
	ld.global.f64 	%fd49, [%rd103+-8];
	setp.leu.f64 	%p6, %fd49, 0d0000000000000000;
	@%p6 bra 	$L__BB1_12;
	cvta.global.u64 	%rd31, %rd96;
	{ // callseq 6, 0
	.param .b64 param0;
	st.param.b64 	[param0], %rd31;
	.param .b64 param1;
	st.param.b64 	[param1], 0;
	.param .b32 retval0;
	call.uni (retval0), 
	vprintf, 
	(
	param0, 
	param1
	);
	ld.param.b32 	%r32, [retval0];
	} // callseq 6
	ld.global.f64 	%fd49, [%rd103+-8];
$L__BB1_12:
	st.local.f64 	[%rd2], %fd49;
	cvta.global.u64 	%rd33, %rd98;
	{ // callseq 7, 0
	.param .b64 param0;
	st.param.b64 	[param0], %rd33;
	.param .b64 param1;
	st.param.b64 	[param1], %rd19;
	.param .b32 retval0;
	call.uni (retval0), 
	vprintf, 
	(
	param0, 
	param1
	);
	ld.param.b32 	%r34, [retval0];
	} // callseq 7
	ld.global.f64 	%fd50, [%rd103];
	setp.leu.f64 	%p7, %fd50, 0d0000000000000000;
	@%p7 bra 	$L__BB1_14;
	cvta.global.u64 	%rd36, %rd96;
	{ // callseq 8, 0
	.param .b64 param0;
	st.param.b64 	[param0], %rd36;
	.param .b64 param1;
	st.param.b64 	[param1], 0;
	.param .b32 retval0;
	call.uni (retval0), 
	vprintf, 
	(
	param0, 
	param1
	);
	ld.param.b32 	%r36, [retval0];
	} // callseq 8
	ld.global.f64 	%fd50, [%rd103];
$L__BB1_14:
	st.local.f64 	[%rd2], %fd50;
	cvta.global.u64 	%rd38, %rd98;
	{ // callseq 9, 0
	.param .b64 param0;
	st.param.b64 	[param0], %rd38;
	.param .b64 param1;
	st.param.b64 	[param1], %rd19;
	.param .b32 retval0;
	call.uni (retval0), 
	vprintf, 
	(
	param0, 
	param1
	);
	ld.param.b32 	%r38, [retval0];
	} // callseq 9
	ld.global.f64 	%fd51, [%rd103+8];
	setp.leu.f64 	%p8, %fd51, 0d0000000000000000;
	@%p8 bra 	$L__BB1_16;
	cvta.global.u64 	%rd41, %rd96;
	{ // callseq 10, 0
	.param .b64 param0;
	st.param.b64 	[param0], %rd41;
	.param .b64 param1;
	st.param.b64 	[param1], 0;
	.param .b32 retval0;
	call.uni (retval0), 
	vprintf, 
	(
	param0, 
	param1
	);
	ld.param.b32 	%r40, [retval0];
	} // callseq 10
	ld.global.f64 	%fd51, [%rd103+8];
$L__BB1_16:
	st.local.f64 	[%rd2], %fd51;
	cvta.global.u64 	%rd43, %rd98;
	{ // callseq 11, 0
	.param .b64 param0;
	st.param.b64 	[param0], %rd43;
	.param .b64 param1;
	st.param.b64 	[param1], %rd19;
	.param .b32 retval0;
	call.uni (retval0), 
	vprintf, 
	(
	param0, 
	param1
	);
	ld.param.b32 	%r42, [retval0];
	} // callseq 11
	ld.global.f64 	%fd52, [%rd103+16];
	setp.leu.f64 	%p9, %fd52, 0d0000000000000000;
	@%p9 bra 	$L__BB1_18;
	cvta.global.u64 	%rd46, %rd96;
	{ // callseq 12, 0
	.param .b64 param0;
	st.param.b64 	[param0], %rd46;
	.param .b64 param1;
	st.param.b64 	[param1], 0;
	.param .b32 retval0;
	call.uni (retval0), 
	vprintf, 
	(
	param0, 
	param1
	);
	ld.param.b32 	%r44, [retval0];
	} // callseq 12
	ld.global.f64 	%fd52, [%rd103+16];
$L__BB1_18:
	st.local.f64 	[%rd2], %fd52;
	cvta.global.u64 	%rd48, %rd98;
	{ // callseq 13, 0
	.param .b64 param0;
	st.param.b64 	[param0], %rd48;
	.param .b64 param1;
	st.param.b64 	[param1], %rd19;
	.param .b32 retval0;
	call.uni (retval0), 
	vprintf, 
	(
	param0, 
	param1
	);
	ld.param.b32 	%r46, [retval0];
	} // callseq 13
	ld.global.f64 	%fd53, [%rd103+24];
	setp.leu.f64 	%p10, %fd53, 0d0000000000000000;
	@%p10 bra 	$L__BB1_20;
	cvta.global.u64 	%rd51, %rd96;
	{ // callseq 14, 0
	.param .b64 param0;
	st.param.b64 	[param0], %rd51;
	.param .b64 param1;
	st.param.b64 	[param1], 0;
	.param .b32 retval0;
	call.uni (retval0), 
	vprintf, 
	(
	param0, 
	param1
	);
	ld.param.b32 	%r48, [retval0];
	} // callseq 14
	ld.global.f64 	%fd53, [%rd103+24];
$L__BB1_20:
	st.local.f64 	[%rd2], %fd53;
	cvta.global.u64 	%rd53, %rd98;
	{ // callseq 15, 0
	.param .b64 param0;
	st.param.b64 	[param0], %rd53;
	.param .b64 param1;
	st.param.b64 	[param1], %rd19;
	.param .b32 retval0;
	call.uni (retval0), 
	vprintf, 
	(
	param0, 
	param1
	);
	ld.param.b32 	%r50, [retval0];
	} // callseq 15
	add.s32 	%r86, %r86, 8;
	add.s64 	%rd103, %rd103, 64;
	setp.ne.s32 	%p11, %r86, 0;
	mov.u32 	%r88, %r4;
	@%p11 bra 	$L__BB1_4;
$L__BB1_21:
	setp.eq.s32 	%p12, %r1, 0;
	@%p12 bra 	$L__BB1_43;
	setp.lt.u32 	%p13, %r2, 3;
	@%p13 bra 	$L__BB1_32;
	add.s32 	%r52, %r88, %r8;
	mul.wide.u32 	%rd55, %r52, 8;
	add.s64 	%rd7, %rd1, %rd55;
	ld.global.f64 	%fd54, [%rd7];
	setp.leu.f64 	%p14, %fd54, 0d0000000000000000;
	@%p14 bra 	$L__BB1_25;
	cvta.global.u64 	%rd57, %rd96;
	{ // callseq 16, 0
	.param .b64 param0;
	st.param.b64 	[param0], %rd57;
	.param .b64 param1;
	st.param.b64 	[param1], 0;
	.param .b32 retval0;
	call.uni (retval0), 
	vprintf, 
	(
	param0, 
	param1
	);
	ld.param.b32 	%r53, [retval0];
	} // callseq 16
	ld.global.f64 	%fd54, [%rd7];
$L__BB1_25:
	st.local.f64 	[%rd2], %fd54;
	cvta.global.u64 	%rd59, %rd98;
	add.u64 	%rd60, %SP, 0;
	{ // callseq 17, 0
	.param .b64 param0;
	st.param.b64 	[param0], %rd59;
	.param .b64 param1;
	st.param.b64 	[param1], %rd60;
	.param .b32 retval0;
	call.uni (retval0), 
	vprintf, 
	(
	param0, 
	param1
	);
	ld.param.b32 	%r55, [retval0];
	} // callseq 17
	cvt.u64.u32 	%rd61, %r8;
	cvt.u64.u32 	%rd62, %r88;
	add.s64 	%rd63, %rd62, %rd61;
	shl.b64 	%rd64, %rd63, 3;
	add.s64 	%rd8, %rd1, %rd64;
	ld.global.f64 	%fd55, [%rd8+8];
	setp.leu.f64 	%p15, %fd55, 0d0000000000000000;
	@%p15 bra 	$L__BB1_27;
	cvta.global.u64 	%rd66, %rd96;
	{ // callseq 18, 0
	.param .b64 param0;
	st.param.b64 	[param0], %rd66;
	.param .b64 param1;
	st.param.b64 	[param1], 0;
	.param .b32 retval0;
	call.uni (retval0), 
	vprintf, 
	(
	param0, 
	param1
	);
	ld.param.b32 	%r57, [retval0];
	} // callseq 18
	ld.global.f64 	%fd55, [%rd8+8];
$L__BB1_27:
	st.local.f64 	[%rd2], %fd55;
	cvta.global.u64 	%rd68, %rd98;
	{ // callseq 19, 0
	.param .b64 param0;
	st.param.b64 	[param0], %rd68;
	.param .b64 param1;
	st.param.b64 	[param1], %rd60;
	.param .b32 retval0;
	call.uni (retval0), 
	vprintf, 
	(
	param0, 
	param1
	);
	ld.param.b32 	%r59, [retval0];
	} // callseq 19
	ld.global.f64 	%fd56, [%rd8+16];
	setp.leu.f64 	%p16, %fd56, 0d0000000000000000;
	@%p16 bra 	$L__BB1_29;
	cvta.global.u64 	%rd71, %rd96;
	{ // callseq 20, 0
	.param .b64 param0;
	st.param.b64 	[param0], %rd71;
	.param .b64 param1;
	st.param.b64 	[param1], 0;
	.param .b32 retval0;
	call.uni (retval0), 
	vprintf, 
	(
	param0, 
	param1
	);
	ld.param.b32 	%r61, [retval0];
	} // callseq 20
	ld.global.f64 	%fd56, [%rd8+16];
$L__BB1_29:
	st.local.f64 	[%rd2], %fd56;
	cvta.global.u64 	%rd73, %rd98;
	{ // callseq 21, 0
	.param .b64 param0;
	st.param.b64 	[param0], %rd73;
	.param .b64 param1;
	st.param.b64 	[param1], %rd60;
	.param .b32 retval0;
	call.uni (retval0), 
	vprintf, 
	(
	param0, 
	param1
	);
	ld.param.b32 	%r63, [retval0];
	} // callseq 21
	ld.global.f64 	%fd57, [%rd8+24];
	setp.leu.f64 	%p17, %fd57, 0d0000000000000000;
	@%p17 bra 	$L__BB1_31;
	cvta.global.u64 	%rd76, %rd96;
	{ // callseq 22, 0
	.param .b64 param0;
	st.param.b64 	[param0], %rd76;
	.param .b64 param1;
	st.param.b64 	[param1], 0;
	.param .b32 retval0;
	call.uni (retval0), 
	vprintf, 
	(
	param0, 
	param1
	);
	ld.param.b32 	%r65, [retval0];
	} // callseq 22
	ld.global.f64 	%fd57, [%rd8+24];
$L__BB1_31:
	st.local.f64 	[%rd2], %fd57;
	cvta.global.u64 	%rd78, %rd98;
	{ // callseq 23, 0
	.param .b64 param0;
	st.param.b64 	[param0], %rd78;
	.param .b64 param1;
	st.param.b64 	[param1], %rd60;
	.param .b32 retval0;
	call.uni (retval0), 
	vprintf, 
	(
	param0, 
	param1
	);
	ld.param.b32 	%r67, [retval0];
	} // callseq 23
	add.s32 	%r88, %r88, 4;
$L__BB1_32:
	setp.eq.s32 	%p18, %r3, 0;
	@%p18 bra 	$L__BB1_43;
	setp.eq.s32 	%p19, %r3, 1;
	@%p19 bra 	$L__BB1_39;
	add.s32 	%r69, %r88, %r8;
	mul.wide.u32 	%rd80, %r69, 8;
	add.s64 	%rd9, %rd1, %rd80;
	ld.global.f64 	%fd58, [%rd9];
	setp.leu.f64 	%p20, %fd58, 0d0000000000000000;
	@%p20 bra 	$L__BB1_36;
	cvta.global.u64 	%rd82, %rd96;
	{ // callseq 24, 0
	.param .b64 param0;
	st.param.b64 	[param0], %rd82;
	.param .b64 param1;
	st.param.b64 	[param1], 0;
	.param .b32 retval0;
	call.uni (retval0), 
	vprintf, 
	(
	param0, 
	param1
	);
	ld.param.b32 	%r70, [retval0];
	} // callseq 24
	ld.global.f64 	%fd58, [%rd9];
$L__BB1_36:
	st.local.f64 	[%rd2], %fd58;
	cvta.global.u64 	%rd84, %rd98;
	add.u64 	%rd85, %SP, 0;
	{ // callseq 25, 0
	.param .b64 param0;
	st.param.b64 	[param0], %rd84;
	.param .b64 param1;
	st.param.b64 	[param1], %rd85;
	.param .b32 retval0;
	call.uni (retval0), 
	vprintf, 
	(
	param0, 
	param1
	);
	ld.param.b32 	%r72, [retval0];
	} // callseq 25
	cvt.u64.u32 	%rd86, %r8;
	cvt.u64.u32 	%rd87, %r88;
	add.s64 	%rd88, %rd87, %rd86;
	shl.b64 	%rd89, %rd88, 3;
	add.s64 	%rd10, %rd1, %rd89;
	ld.global.f64 	%fd59, [%rd10+8];
	setp.leu.f64 	%p21, %fd59, 0d0000000000000000;
	@%p21 bra 	$L__BB1_38;
	cvta.global.u64 	%rd91, %rd96;
	{ // callseq 26, 0
	.param .b64 param0;
	st.param.b64 	[param0], %rd91;
	.param .b64 param1;
	st.param.b64 	[param1], 0;
	.param .b32 retval0;
	call.uni (retval0), 
	vprintf, 
	(
	param0, 
	param1
	);
	ld.param.b32 	%r74, [retval0];
	} // callseq 26
	ld.global.f64 	%fd59, [%rd10+8];
$L__BB1_38:
	st.local.f64 	[%rd2], %fd59;
	cvta.global.u64 	%rd93, %rd98;
	{ // callseq 27, 0
	.param .b64 param0;
	st.param.b64 	[param0], %rd93;
	.param .b64 param1;
	st.param.b64 	[param1], %rd85;
	.param .b32 retval0;
	call.uni (retval0), 
	vprintf, 
	(
	param0, 
	param1
	);
	ld.param.b32 	%r76, [retval0];
	} // callseq 27
	add.s32 	%r88, %r88, 2;
$L__BB1_39:
	setp.eq.s32 	%p22, %r5, 0;
	@%p22 bra 	$L__BB1_43;
	add.s32 	%r78, %r88, %r8;
	mul.wide.u32 	%rd95, %r78, 8;
	add.s64 	%rd11, %rd1, %rd95;
	ld.global.f64 	%fd60, [%rd11];
	setp.leu.f64 	%p23, %fd60, 0d0000000000000000;
	@%p23 bra 	$L__BB1_42;
	cvta.global.u64 	%rd97, %rd96;
	{ // callseq 28, 0
	.param .b64 param0;
	st.param.b64 	[param0], %rd97;
	.param .b64 param1;
	st.param.b64 	[param1], 0;
	.param .b32 retval0;
	call.uni (retval0), 
	vprintf, 
	(
	param0, 
	param1
	);
	ld.param.b32 	%r79, [retval0];
	} // callseq 28
	ld.global.f64 	%fd60, [%rd11];
$L__BB1_42:
	st.local.f64 	[%rd2], %fd60;
	cvta.global.u64 	%rd99, %rd98;
	{ // callseq 29, 0
	.param .b64 param0;
	st.param.b64 	[param0], %rd99;
	.param .b64 param1;
	st.param.b64 	[param1], %rd13;
	.param .b32 retval0;
	call.uni (retval0), 
	vprintf, 
	(
	param0, 
	param1
	);
	ld.param.b32 	%r81, [retval0];
	} // callseq 29
$L__BB1_43:
	cvta.global.u64 	%rd102, %rd101;
	{ // callseq 30, 0
	.param .b64 param0;
	st.param.b64 	[param0], %rd102;
	.param .b64 param1;
	st.param.b64 	[param1], 0;
	.param .b32 retval0;
	call.uni (retval0), 
	vprintf, 
	(
	param0, 
	param1
	);
	ld.param.b32 	%r83, [retval0];
	} // callseq 30
	add.s32 	%r85, %r85, 1;
	setp.ne.s32 	%p24, %r85, %r17;
	@%p24 bra 	$L__BB1_2;
$L__BB1_44:
	ret;

}


// ===== COMPILED SASS (sm_100) =====

	.target	sm_100

	.elftype	@"ET_EXEC"


//--------------------- .note.nv.tkinfo           --------------------------
	.section	.note.nv.tkinfo,"",@"SHT_NOTE"
	.sectionflags	@"SHF_NOTE_NV_TKINFO"
	.tkinfo
        /*0018*/ 	.word	0x00000002
        /*0030*/ 	.string	""
        /*0030*/ 	.string	"ptxas"
        /*0030*/ 	.string	"Cuda compilation tools, release 13.0, V13.0.88"
        /*0030*/ 	.string	"Build cuda_13.0.r13.0/compiler.36424714_0"
        /*0030*/ 	.string	"-arch sm_100 -m 64 "



//--------------------- .note.nv.cuinfo           --------------------------
	.section	.note.nv.cuinfo,"",@"SHT_NOTE"
	.sectionflags	@"SHF_NOTE_NV_CUINFO"
        /*0018*/ 	.short	0x0002
        /*001a*/ 	.short	0x0064
        /*001c*/ 	.short	0x0082
	.zero		2


//--------------------- .nv.info                  --------------------------
	.section	.nv.info,"",@"SHT_CUDA_INFO"
	.align	4


	//----- nvinfo : EIATTR_REGCOUNT
	.align		4
        /*0000*/ 	.byte	0x04, 0x2f
        /*0002*/ 	.short	(.L_4 - .L_3)
	.align		4
.L_3:
        /*0004*/ 	.word	index@(_Z8do_blockiPdS_S_iii)
        /*0008*/ 	.word	0x00000020


	//----- nvinfo : EIATTR_FRAME_SIZE
	.align		4
.L_4:
        /*000c*/ 	.byte	0x04, 0x11
        /*000e*/ 	.short	(.L_6 - .L_5)
	.align		4
.L_5:
        /*0010*/ 	.word	index@(_Z8do_blockiPdS_S_iii)
        /*0014*/ 	.word	0x00000000


	//----- nvinfo : EIATTR_REGCOUNT
	.align		4
.L_6:
        /*0018*/ 	.byte	0x04, 0x2f
        /*001a*/ 	.short	(.L_8 - .L_7)
	.align		4
.L_7:
        /*001c*/ 	.word	index@(_Z17printDeviceMatrixPdi)
        /*0020*/ 	.word	0x0000001d


	//----- nvinfo : EIATTR_FRAME_SIZE
	.align		4
.L_8:
        /*0024*/ 	.byte	0x04, 0x11
        /*0026*/ 	.short	(.L_10 - .L_9)
	.align		4
.L_9:
        /*0028*/ 	.word	index@(_Z17printDeviceMatrixPdi)
        /*002c*/ 	.word	0x00000008


	//----- nvinfo : EIATTR_MIN_STACK_SIZE
	.align		4
.L_10:
        /*0030*/ 	.byte	0x04, 0x12
        /*0032*/ 	.short	(.L_12 - .L_11)
	.align		4
.L_11:
        /*0034*/ 	.word	index@(_Z17printDeviceMatrixPdi)
        /*0038*/ 	.word	0x00000008


	//----- nvinfo : EIATTR_MIN_STACK_SIZE
	.align		4
.L_12:
        /*003c*/ 	.byte	0x04, 0x12
        /*003e*/ 	.short	(.L_14 - .L_13)
	.align		4
.L_13:
        /*0040*/ 	.word	index@(_Z8do_blockiPdS_S_iii)
        /*0044*/ 	.word	0x00000000
.L_14:


//--------------------- .nv.compat                --------------------------
	.section	.nv.compat,"",@"SHT_CUDA_COMPAT_INFO"
	.align	4
        /*0000*/ 	.byte	0x02, 0x09, 0x00, 0x00, 0x02, 0x02, 0x01, 0x00, 0x02, 0x05, 0x05, 0x00, 0x03, 0x07, 0x01, 0x01
        /*0010*/ 	.byte	0x02, 0x03, 0x00, 0x00, 0x02, 0x06, 0x01, 0x00, 0x04, 0x0b, 0x08, 0x00, 0x01, 0x00, 0x00, 0x00
        /*0020*/ 	.byte	0x00, 0x00, 0x00, 0x00


//--------------------- .nv.info._Z17printDeviceMatrixPdi --------------------------
	.section	.nv.info._Z17printDeviceMatrixPdi,"",@"SHT_CUDA_INFO"
	.sectionflags	@""
	.align	4


	//----- nvinfo : EIATTR_CUDA_API_VERSION
	.align		4
        /*0000*/ 	.byte	0x04, 0x37
        /*0002*/ 	.short	(.L_16 - .L_15)
.L_15:
        /*0004*/ 	.word	0x00000082


	//----- nvinfo : EIATTR_KPARAM_INFO
	.align		4
.L_16:
        /*0008*/ 	.byte	0x04, 0x17
        /*000a*/ 	.short	(.L_18 - .L_17)
.L_17:
        /*000c*/ 	.word	0x00000000
        /*0010*/ 	.short	0x0001
        /*0012*/ 	.short	0x0008
        /*0014*/ 	.byte	0x00, 0xf0, 0x11, 0x00


	//----- nvinfo : EIATTR_KPARAM_INFO
	.align		4
.L_18:
        /*0018*/ 	.byte	0x04, 0x17
        /*001a*/ 	.short	(.L_20 - .L_19)
.L_19:
        /*001c*/ 	.word	0x00000000
        /*0020*/ 	.short	0x0000
        /*0022*/ 	.short	0x0000
        /*0024*/ 	.byte	0x00, 0xf5, 0x21, 0x00


	//----- nvinfo : EIATTR_SPARSE_MMA_MASK
	.align		4
.L_20:
        /*0028*/ 	.byte	0x03, 0x50
        /*002a*/ 	.short	0x0000


	//----- nvinfo : EIATTR_MAXREG_COUNT
	.align		4
        /*002c*/ 	.byte	0x03, 0x1b
        /*002e*/ 	.short	0x00ff


	//----- nvinfo : EIATTR_EXTERNS
	.align		4
        /*0030*/ 	.byte	0x04, 0x0f
        /*0032*/ 	.short	(.L_22 - .L_21)


	//   ....[0]....
	.align		4
.L_21:
        /*0034*/ 	.word	index@(vprintf)


	//----- nvinfo : EIATTR_MERCURY_ISA_VERSION
	.align		4
.L_22:
        /*0038*/ 	.byte	0x03, 0x5f
        /*003a*/ 	.short	0x0101


	//----- nvinfo : EIATTR_VRC_CTA_INIT_COUNT
	.align		4
        /*003c*/ 	.byte	0x02, 0x4a
	.zero		1
	.zero		1


	//----- nvinfo : EIATTR_SYSCALL_OFFSETS
	.align		4
        /*0040*/ 	.byte	0x04, 0x46
        /*0042*/ 	.short	(.L_24 - .L_23)


	//   ....[0]....
.L_23:
        /*0044*/ 	.word	0x000002e0


	//   ....[1]....
        /*0048*/ 	.word	0x000003a0


	//   ....[2]....
        /*004c*/ 	.word	0x00000460


	//   ....[3]....
        /*0050*/ 	.word	0x00000520


	//   ....[4]....
        /*0054*/ 	.word	0x000005e0


	//   ....[5]....
        /*0058*/ 	.word	0x000006a0


	//   ....[6]....
        /*005c*/ 	.word	0x00000760


	//   ....[7]....
        /*0060*/ 	.word	0x00000820


	//   ....[8]....
        /*0064*/ 	.word	0x000008e0


	//   ....[9]....
        /*0068*/ 	.word	0x000009a0


	//   ....[10]....
        /*006c*/ 	.word	0x00000a60


	//   ....[11]....
        /*0070*/ 	.word	0x00000b20


	//   ....[12]....
        /*0074*/ 	.word	0x00000be0


	//   ....[13]....
        /*0078*/ 	.word	0x00000ca0


	//   ....[14]....
        /*007c*/ 	.word	0x00000d60


	//   ....[15]....
        /*0080*/ 	.word	0x00000e20


	//   ....[16]....
        /*0084*/ 	.word	0x00000fe0


	//   ....[17]....
        /*0088*/ 	.word	0x000010a0


	//   ....[18]....
        /*008c*/ 	.word	0x000011b0


	//   ....[19]....
        /*0090*/ 	.word	0x00001270


	//   ....[20]....
        /*0094*/ 	.word	0x00001330


	//   ....[21]....
        /*0098*/ 	.word	0x000013f0


	//   ....[22]....
        /*009c*/ 	.word	0x000014b0


	//   ....[23]....
        /*00a0*/ 	.word	0x00001570


	//   ....[24]....
        /*00a4*/ 	.word	0x000016c0


	//   ....[25]....
        /*00a8*/ 	.word	0x00001780


	//   ....[26]....
        /*00ac*/ 	.word	0x00001890


	//   ....[27]....
        /*00b0*/ 	.word	0x00001950


	//   ....[28]....
        /*00b4*/ 	.word	0x00001a80


	//   ....[29]....
        /*00b8*/ 	.word	0x00001b40


	//   ....[30]....
        /*00bc*/ 	.word	0x00001bc0


	//----- nvinfo : EIATTR_EXIT_INSTR_OFFSETS
	.align		4
.L_24:
        /*00c0*/ 	.byte	0x04, 0x1c
        /*00c2*/ 	.short	(.L_26 - .L_25)


	//   ....[0]....
.L_25:
        /*00c4*/ 	.word	0x00000060


	//   ....[1]....
        /*00c8*/ 	.word	0x00001bf0


	//----- nvinfo : EIATTR_CRS_STACK_SIZE
	.align		4
.L_26:
        /*00cc*/ 	.byte	0x04, 0x1e
        /*00ce*/ 	.short	(.L_28 - .L_27)
.L_27:
        /*00d0*/ 	.word	0x00000000


	//----- nvinfo : EIATTR_CBANK_PARAM_SIZE
	.align		4
.L_28:
        /*00d4*/ 	.byte	0x03, 0x19
        /*00d6*/ 	.short	0x000c


	//----- nvinfo : EIATTR_PARAM_CBANK
	.align		4
        /*00d8*/ 	.byte	0x04, 0x0a
        /*00da*/ 	.short	(.L_30 - .L_29)
	.align		4
.L_29:
        /*00dc*/ 	.word	index@(.nv.constant0._Z17printDeviceMatrixPdi)
        /*00e0*/ 	.short	0x0380
        /*00e2*/ 	.short	0x000c


	//----- nvinfo : EIATTR_SW_WAR
	.align		4
.L_30:
        /*00e4*/ 	.byte	0x04, 0x36
        /*00e6*/ 	.short	(.L_32 - .L_31)
.L_31:
        /*00e8*/ 	.word	0x00000008
.L_32:


//--------------------- .nv.info._Z8do_blockiPdS_S_iii --------------------------
	.section	.nv.info._Z8do_blockiPdS_S_iii,"",@"SHT_CUDA_INFO"
	.sectionflags	@""
	.align	4


	//----- nvinfo : EIATTR_CUDA_API_VERSION
	.align		4
        /*0000*/ 	.byte	0x04, 0x37
        /*0002*/ 	.short	(.L_34 - .L_33)
.L_33:
        /*0004*/ 	.word	0x00000082


	//----- nvinfo : EIATTR_KPARAM_INFO
	.align		4
.L_34:
        /*0008*/ 	.byte	0x04, 0x17
        /*000a*/ 	.short	(.L_36 - .L_35)
.L_35:
        /*000c*/ 	.word	0x00000000
        /*0010*/ 	.short	0x0006
        /*0012*/ 	.short	0x0028
        /*0014*/ 	.byte	0x00, 0xf0, 0x11, 0x00


	//----- nvinfo : EIATTR_KPARAM_INFO
	.align		4
.L_36:
        /*0018*/ 	.byte	0x04, 0x17
        /*001a*/ 	.short	(.L_38 - .L_37)
.L_37:
        /*001c*/ 	.word	0x00000000
        /*0020*/ 	.short	0x0005
        /*0022*/ 	.short	0x0024
        /*0024*/ 	.byte	0x00, 0xf0, 0x11, 0x00


	//----- nvinfo : EIATTR_KPARAM_INFO
	.align		4
.L_38:
        /*0028*/ 	.byte	0x04, 0x17
        /*002a*/ 	.short	(.L_40 - .L_39)
.L_39:
        /*002c*/ 	.word	0x00000000
        /*0030*/ 	.short	0x0004
        /*0032*/ 	.short	0x0020
        /*0034*/ 	.byte	0x00, 0xf0, 0x11, 0x00


	//----- nvinfo : EIATTR_KPARAM_INFO
	.align		4
.L_40:
        /*0038*/ 	.byte	0x04, 0x17
        /*003a*/ 	.short	(.L_42 - .L_41)
.L_41:
        /*003c*/ 	.word	0x00000000
        /*0040*/ 	.short	0x0003
        /*0042*/ 	.short	0x0018
        /*0044*/ 	.byte	0x00, 0xf5, 0x21, 0x00


	//----- nvinfo : EIATTR_KPARAM_INFO
	.align		4
.L_42:
        /*0048*/ 	.byte	0x04, 0x17
        /*004a*/ 	.short	(.L_44 - .L_43)
.L_43:
        /*004c*/ 	.word	0x00000000
        /*0050*/ 	.short	0x0002
        /*0052*/ 	.short	0x0010
        /*0054*/ 	.byte	0x00, 0xf5, 0x21, 0x00


	//----- nvinfo : EIATTR_KPARAM_INFO
	.align		4
.L_44:
        /*0058*/ 	.byte	0x04, 0x17
        /*005a*/ 	.short	(.L_46 - .L_45)
.L_45:
        /*005c*/ 	.word	0x00000000
        /*0060*/ 	.short	0x0001
        /*0062*/ 	.short	0x0008
        /*0064*/ 	.byte	0x00, 0xf5, 0x21, 0x00


	//----- nvinfo : EIATTR_KPARAM_INFO
	.align		4
.L_46:
        /*0068*/ 	.byte	0x04, 0x17
        /*006a*/ 	.short	(.L_48 - .L_47)
.L_47:
        /*006c*/ 	.word	0x00000000
        /*0070*/ 	.short	0x0000
        /*0072*/ 	.short	0x0000
        /*0074*/ 	.byte	0x00, 0xf0, 0x11, 0x00


	//----- nvinfo : EIATTR_SPARSE_MMA_MASK
	.align		4
.L_48:
        /*0078*/ 	.byte	0x03, 0x50
        /*007a*/ 	.short	0x0000


	//----- nvinfo : EIATTR_MAXREG_COUNT
	.align		4
        /*007c*/ 	.byte	0x03, 0x1b
        /*007e*/ 	.short	0x00ff


	//----- nvinfo : EIATTR_MERCURY_ISA_VERSION
	.align		4
        /*0080*/ 	.byte	0x03, 0x5f
        /*0082*/ 	.short	0x0101


	//----- nvinfo : EIATTR_VRC_CTA_INIT_COUNT
	.align		4
        /*0084*/ 	.byte	0x02, 0x4a
	.zero		1
	.zero		1


	//----- nvinfo : EIATTR_EXIT_INSTR_OFFSETS
	.align		4
        /*0088*/ 	.byte	0x04, 0x1c
        /*008a*/ 	.short	(.L_50 - .L_49)


	//   ....[0]....
.L_49:
        /*008c*/ 	.word	0x000000a0


	//   ....[1]....
        /*0090*/ 	.word	0x00000810


	//----- nvinfo : EIATTR_CBANK_PARAM_SIZE
	.align		4
.L_50:
        /*0094*/ 	.byte	0x03, 0x19
        /*0096*/ 	.short	0x002c


	//----- nvinfo : EIATTR_PARAM_CBANK
	.align		4
        /*0098*/ 	.byte	0x04, 0x0a
        /*009a*/ 	.short	(.L_52 - .L_51)
	.align		4
.L_51:
        /*009c*/ 	.word	index@(.nv.constant0._Z8do_blockiPdS_S_iii)
        /*00a0*/ 	.short	0x0380
        /*00a2*/ 	.short	0x002c


	//----- nvinfo : EIATTR_SW_WAR
	.align		4
.L_52:
        /*00a4*/ 	.byte	0x04, 0x36
        /*00a6*/ 	.short	(.L_54 - .L_53)
.L_53:
        /*00a8*/ 	.word	0x00000008
.L_54:


//--------------------- .nv.callgraph             --------------------------
	.section	.nv.callgraph,"",@"SHT_CUDA_CALLGRAPH"
	.align	4
	.sectionentsize	8
	.align		4
        /*0000*/ 	.word	0x00000000
	.align		4
        /*0004*/ 	.word	0xffffffff
	.align		4
        /*0008*/ 	.word	index@(_Z17printDeviceMatrixPdi)
	.align		4
        /*000c*/ 	.word	index@(vprintf)
	.align		4
        /*0010*/ 	.word	0x00000000
	.align		4
        /*0014*/ 	.word	0xfffffffe
	.align		4
        /*0018*/ 	.word	0x00000000
	.align		4
        /*001c*/ 	.word	0xfffffffd
	.align		4
        /*0020*/ 	.word	0x00000000
	.align		4
        /*0024*/ 	.word	0xfffffffc


//--------------------- .nv.constant4             --------------------------
	.section	.nv.constant4,"a",@progbits
	.align	8
	.align		8
.nv.constant4:
        /*0000*/ 	.dword	vprintf
	.align		8
        /*0008*/ 	.dword	$str
	.align		8
        /*0010*/ 	.dword	$str$1
	.align		8
        /*0018*/ 	.dword	$str$2


//--------------------- .text._Z17printDeviceMatrixPdi --------------------------
	.section	.text._Z17printDeviceMatrixPdi,"ax",@progbits
	.align	128
        .global         _Z17printDeviceMatrixPdi
        .type           _Z17printDeviceMatrixPdi,@function
        .size           _Z17printDeviceMatrixPdi,(.L_x_73 - _Z17printDeviceMatrixPdi)
        .other          _Z17printDeviceMatrixPdi,@"STO_CUDA_ENTRY STV_DEFAULT"
_Z17printDeviceMatrixPdi:
.text._Z17printDeviceMatrixPdi:
[----:B------:R-:W0:Y:S08]  /*0000*/  LDC R1, c[0x0][0x37c] ;  /* 0x0000df00ff017b82 */ /* 0x000e300000000800 */
[----:B------:R-:W1:Y:S01]  /*0010*/  LDC R25, c[0x0][0x388] ;  /* 0x0000e200ff197b82 */ /* 0x000e620000000800 */
[----:B------:R-:W2:Y:S01]  /*0020*/  LDCU UR4, c[0x0][0x2f8] ;  /* 0x00005f00ff0477ac */ /* 0x000ea20008000800 */
[----:B0-----:R-:W-:-:S05]  /*0030*/  VIADD R1, R1, 0xfffffff8 ;  /* 0xfffffff801017836 */ /* 0x001fca0000000000 */
[----:B--2---:R-:W-:Y:S02]  /*0040*/  IADD3 R18, P1, PT, R1, UR4, RZ ;  /* 0x0000000401127c10 */ /* 0x004fe4000ff3e0ff */
[----:B-1----:R-:W-:-:S13]  /*0050*/  ISETP.GE.AND P0, PT, R25, 0x1, PT ;  /* 0x000000011900780c */ /* 0x002fda0003f06270 */
[----:B------:R-:W-:Y:S05]  /*0060*/  @!P0 EXIT ;  /* 0x000000000000894d */ /* 0x000fea0003800000 */
[----:B------:R-:W0:Y:S01]  /*0070*/  LDCU.64 UR6, c[0x0][0x380] ;  /* 0x00007000ff0677ac */ /* 0x000e220008000a00 */
[----:B------:R-:W-:Y:S01]  /*0080*/  LOP3.LUT R25, R25, 0x7ffffff8, RZ, 0xc0, !PT ;  /* 0x7ffffff819197812 */ /* 0x000fe200078ec0ff */
[----:B------:R-:W-:Y:S01]  /*0090*/  IMAD.MOV.U32 R24, RZ, RZ, RZ ;  /* 0x000000ffff187224 */ /* 0x000fe200078e00ff */
[----:B------:R-:W1:Y:S01]  /*00a0*/  LDCU UR4, c[0x0][0x2fc] ;  /* 0x00005f80ff0477ac */ /* 0x000e620008000800 */
[----:B------:R-:W2:Y:S01]  /*00b0*/  LDCU.64 UR36, c[0x0][0x358] ;  /* 0x00006b00ff2477ac */ /* 0x000ea20008000a00 */
[----:B0-----:R-:W-:Y:S01]  /*00c0*/  UIADD3 URZ, UP0, UPT, UR6, 0x20, URZ ;  /* 0x0000002006ff7890 */ /* 0x001fe2000ff1e0ff */
[----:B-1----:R-:W-:-:S03]  /*00d0*/  IMAD.X R2, RZ, RZ, UR4, P1 ;  /* 0x00000004ff027e24 */ /* 0x002fc600088e06ff */
[----:B--2---:R-:W-:-:S12]  /*00e0*/  UIADD3.X UR38, UPT, UPT, URZ, UR7, URZ, UP0, !UPT ;  /* 0x00000007ff267290 */ /* 0x004fd800087fe4ff */
.L_x_66:
[----:B------:R-:W0:Y:S01]  /*00f0*/  LDCU UR4, c[0x0][0x388] ;  /* 0x00007100ff0477ac */ /* 0x000e220008000800 */
[----:B------:R-:W-:Y:S01]  /*0100*/  IMAD.MOV.U32 R22, RZ, RZ, RZ ;  /* 0x000000ffff167224 */ /* 0x000fe200078e00ff */
[----:B0-----:R-:W-:Y:S02]  /*0110*/  UISETP.GE.U32.AND UP0, UPT, UR4, 0x8, UPT ;  /* 0x000000080400788c */ /* 0x001fe4000bf06070 */
[C---:B------:R-:W-:Y:S02]  /*0120*/  IMAD R23, R24.reuse, UR4, RZ ;  /* 0x0000000418177c24 */ /* 0x040fe4000f8e02ff */
[----:B------:R-:W-:-:S05]  /*0130*/  VIADD R24, R24, 0x1 ;  /* 0x0000000118187836 */ /* 0x000fca0000000000 */
[----:B------:R-:W-:-:S04]  /*0140*/  ISETP.NE.AND P0, PT, R24, UR4, PT ;  /* 0x0000000418007c0c */ /* 0x000fc8000bf05270 */
[----:B------:R-:W-:Y:S01]  /*0150*/  P2R R26, PR, RZ, 0x1 ;  /* 0x00000001ff1a7803 */ /* 0x000fe20000000000 */
[----:B------:R-:W-:Y:S08]  /*0160*/  BRA.U !UP0, `(.L_x_0) ;  /* 0x0000000d08487547 */ /* 0x000ff0000b800000 */
[----:B------:R-:W0:Y:S01]  /*0170*/  LDCU UR4, c[0x0][0x380] ;  /* 0x00007000ff0477ac */ /* 0x000e220008000800 */
[----:B------:R-:W-:Y:S01]  /*0180*/  IMAD.U32 R5, RZ, RZ, UR38 ;  /* 0x00000026ff057e24 */ /* 0x000fe2000f8e00ff */
[----:B------:R-:W-:Y:S01]  /*0190*/  BSSY.RECONVERGENT B7, `(.L_x_1) ;  /* 0x00000ce000077945 */ /* 0x000fe20003800200 */
[----:B------:R-:W-:Y:S01]  /*01a0*/  IMAD.MOV R19, RZ, RZ, -R25 ;  /* 0x000000ffff137224 */ /* 0x000fe200078e0a19 */
[----:B0-----:R-:W-:-:S06]  /*01b0*/  UIADD3 UR4, UPT, UPT, UR4, 0x20, URZ ;  /* 0x0000002004047890 */ /* 0x001fcc000fffe0ff */
[----:B------:R-:W-:-:S04]  /*01c0*/  IMAD.U32 R4, RZ, RZ, UR4 ;  /* 0x00000004ff047e24 */ /* 0x000fc8000f8e00ff */
[----:B------:R-:W-:-:S04]  /*01d0*/  IMAD.WIDE.U32 R4, R23, 0x8, R4 ;  /* 0x0000000817047825 */ /* 0x000fc800078e0004 */
[----:B------:R-:W-:Y:S02]  /*01e0*/  IMAD.MOV.U32 R16, RZ, RZ, R4 ;  /* 0x000000ffff107224 */ /* 0x000fe400078e0004 */
[----:B------:R-:W-:-:S07]  /*01f0*/  IMAD.MOV.U32 R17, RZ, RZ, R5 ;  /* 0x000000ffff117224 */ /* 0x000fce00078e0005 */
.L_x_34:
[----:B------:R-:W2:Y:S01]  /*0200*/  LDG.E.64 R10, desc[UR36][R16.64+-0x20] ;  /* 0xffffe024100a7981 */ /* 0x000ea2000c1e1b00 */
[----:B------:R-:W-:Y:S01]  /*0210*/  VIADD R19, R19, 0x8 ;  /* 0x0000000813137836 */ /* 0x000fe20000000000 */
[----:B------:R-:W-:Y:S04]  /*0220*/  BSSY.RECONVERGENT B6, `(.L_x_2) ;  /* 0x000000e000067945 */ /* 0x000fe80003800200 */
[----:B------:R-:W-:-:S04]  /*0230*/  ISETP.NE.AND P1, PT, R19, RZ, PT ;  /* 0x000000ff1300720c */ /* 0x000fc80003f25270 */
[----:B------:R-:W-:Y:S01]  /*0240*/  P2R R22, PR, RZ, 0x2 ;  /* 0x00000002ff167803 */ /* 0x000fe20000000000 */
[----:B--2---:R-:W-:-:S14]  /*0250*/  DSETP.GT.AND P0, PT, R10, RZ, PT ;  /* 0x000000ff0a00722a */ /* 0x004fdc0003f04000 */
[----:B------:R-:W-:Y:S05]  /*0260*/  @!P0 BRA `(.L_x_3) ;  /* 0x0000000000248947 */ /* 0x000fea0003800000 */
[----:B------:R-:W-:Y:S01]  /*0270*/  MOV R8, 0x0 ;  /* 0x0000000000087802 */ /* 0x000fe20000000f00 */
[----:B------:R-:W0:Y:S01]  /*0280*/  LDCU.64 UR4, c[0x4][0x8] ;  /* 0x01000100ff0477ac */ /* 0x000e220008000a00 */
[----:B------:R-:W-:-:S04]  /*0290*/  CS2R R6, SRZ ;  /* 0x0000000000067805 */ /* 0x000fc8000001ff00 */
[----:B------:R-:W1:Y:S01]  /*02a0*/  LDC.64 R8, c[0x4][R8] ;  /* 0x0100000008087b82 */ /* 0x000e620000000a00 */
[----:B0-----:R-:W-:Y:S01]  /*02b0*/  MOV R4, UR4 ;  /* 0x0000000400047c02 */ /* 0x001fe20008000f00 */
[----:B------:R-:W-:-:S07]  /*02c0*/  IMAD.U32 R5, RZ, RZ, UR5 ;  /* 0x00000005ff057e24 */ /* 0x000fce000f8e00ff */
[----:B------:R-:W-:-:S07]  /*02d0*/  LEPC R20, `(.L_x_4) ;  /* 0x000000001014794e */ /* 0x000fce0000000000 */
[----:B-1----:R-:W-:Y:S05]  /*02e0*/  CALL.ABS.NOINC R8 ;  /* 0x0000000008007343 */ /* 0x002fea0003c00000 */
.L_x_4:
[----:B------:R0:W5:Y:S02]  /*02f0*/  LDG.E.64 R10, desc[UR36][R16.64+-0x20] ;  /* 0xffffe024100a7981 */ /* 0x000164000c1e1b00 */
.L_x_3:
[----:B------:R-:W-:Y:S05]  /*0300*/  BSYNC.RECONVERGENT B6 ;  /* 0x0000000000067941 */ /* 0x000fea0003800200 */
.L_x_2:
[----:B------:R-:W-:Y:S01]  /*0310*/  MOV R8, 0x0 ;  /* 0x0000000000087802 */ /* 0x000fe20000000f00 */
[----:B-----5:R1:W-:Y:S01]  /*0320*/  STL.64 [R1], R10 ;  /* 0x0000000a01007387 */ /* 0x0203e20000100a00 */
[----:B------:R-:W2:Y:S01]  /*0330*/  LDCU.64 UR4, c[0x4][0x10] ;  /* 0x01000200ff0477ac */ /* 0x000ea20008000a00 */
[----:B------:R-:W-:Y:S02]  /*0340*/  IMAD.MOV.U32 R6, RZ, RZ, R18 ;  /* 0x000000ffff067224 */ /* 0x000fe400078e0012 */
[----:B------:R-:W-:Y:S01]  /*0350*/  IMAD.MOV.U32 R7, RZ, RZ, R2 ;  /* 0x000000ffff077224 */ /* 0x000fe200078e0002 */
[----:B------:R-:W3:Y:S01]  /*0360*/  LDC.64 R8, c[0x4][R8] ;  /* 0x0100000008087b82 */ /* 0x000ee20000000a00 */
[----:B--2---:R-:W-:Y:S02]  /*0370*/  IMAD.U32 R4, RZ, RZ, UR4 ;  /* 0x00000004ff047e24 */ /* 0x004fe4000f8e00ff */
[----:B-1----:R-:W-:-:S07]  /*0380*/  IMAD.U32 R5, RZ, RZ, UR5 ;  /* 0x00000005ff057e24 */ /* 0x002fce000f8e00ff */
[----:B------:R-:W-:-:S07]  /*0390*/  LEPC R20, `(.L_x_5) ;  /* 0x000000001014794e */ /* 0x000fce0000000000 */
[----:B0--3--:R-:W-:Y:S05]  /*03a0*/  CALL.ABS.NOINC R8 ;  /* 0x0000000008007343 */ /* 0x009fea0003c00000 */
.L_x_5:
[----:B------:R-:W2:Y:S01]  /*03b0*/  LDG.E.64 R10, desc[UR36][R16.64+-0x18] ;  /* 0xffffe824100a7981 */ /* 0x000ea2000c1e1b00 */
[----:B------:R-:W-:Y:S01]  /*03c0*/  BSSY.RECONVERGENT B6, `(.L_x_6) ;  /* 0x000000c000067945 */ /* 0x000fe20003800200 */
[----:B--2---:R-:W-:-:S14]  /*03d0*/  DSETP.GT.AND P0, PT, R10, RZ, PT ;  /* 0x000000ff0a00722a */ /* 0x004fdc0003f04000 */
[----:B------:R-:W-:Y:S05]  /*03e0*/  @!P0 BRA `(.L_x_7) ;  /* 0x0000000000248947 */ /* 0x000fea0003800000 */
[----:B------:R-:W-:Y:S01]  /*03f0*/  MOV R8, 0x0 ;  /* 0x0000000000087802 */ /* 0x000fe20000000f00 */
[----:B------:R-:W0:Y:S01]  /*0400*/  LDCU.64 UR4, c[0x4][0x8] ;  /* 0x01000100ff0477ac */ /* 0x000e220008000a00 */
[----:B------:R-:W-:-:S04]  /*0410*/  CS2R R6, SRZ ;  /* 0x0000000000067805 */ /* 0x000fc8000001ff00 */
[----:B------:R-:W1:Y:S01]  /*0420*/  LDC.64 R8, c[0x4][R8] ;  /* 0x0100000008087b82 */ /* 0x000e620000000a00 */
[----:B0-----:R-:W-:Y:S02]  /*0430*/  IMAD.U32 R4, RZ, RZ, UR4 ;  /* 0x00000004ff047e24 */ /* 0x001fe4000f8e00ff */
[----:B------:R-:W-:-:S07]  /*0440*/  IMAD.U32 R5, RZ, RZ, UR5 ;  /* 0x00000005ff057e24 */ /* 0x000fce000f8e00ff */
[----:B------:R-:W-:-:S07]  /*0450*/  LEPC R20, `(.L_x_8) ;  /* 0x000000001014794e */ /* 0x000fce0000000000 */
[----:B-1----:R-:W-:Y:S05]  /*0460*/  CALL.ABS.NOINC R8 ;  /* 0x0000000008007343 */ /* 0x002fea0003c00000 */
.L_x_8:
[----:B------:R0:W5:Y:S02]  /*0470*/  LDG.E.64 R10, desc[UR36][R16.64+-0x18] ;  /* 0xffffe824100a7981 */ /* 0x000164000c1e1b00 */
.L_x_7:
[----:B------:R-:W-:Y:S05]  /*0480*/  BSYNC.RECONVERGENT B6 ;  /* 0x0000000000067941 */ /* 0x000fea0003800200 */
.L_x_6:
[----:B------:R-:W-:Y:S01]  /*0490*/  MOV R8, 0x0 ;  /* 0x0000000000087802 */ /* 0x000fe20000000f00 */
[----:B-----5:R1:W-:Y:S01]  /*04a0*/  STL.64 [R1], R10 ;  /* 0x0000000a01007387 */ /* 0x0203e20000100a00 */
[----:B------:R-:W2:Y:S01]  /*04b0*/  LDCU.64 UR4, c[0x4][0x10] ;  /* 0x01000200ff0477ac */ /* 0x000ea20008000a00 */
[----:B------:R-:W-:Y:S01]  /*04c0*/  IMAD.MOV.U32 R6, RZ, RZ, R18 ;  /* 0x000000ffff067224 */ /* 0x000fe200078e0012 */
[----:B------:R-:W-:Y:S02]  /*04d0*/  MOV R7, R2 ;  /* 0x0000000200077202 */ /* 0x000fe40000000f00 */
[----:B------:R-:W3:Y:S01]  /*04e0*/  LDC.64 R8, c[0x4][R8] ;  /* 0x0100000008087b82 */ /* 0x000ee20000000a00 */
[----:B--2---:R-:W-:Y:S02]  /*04f0*/  IMAD.U32 R4, RZ, RZ, UR4 ;  /* 0x00000004ff047e24 */ /* 0x004fe4000f8e00ff */
[----:B-1----:R-:W-:-:S07]  /*0500*/  IMAD.U32 R5, RZ, RZ, UR5 ;  /* 0x00000005ff057e24 */ /* 0x002fce000f8e00ff */
[----:B------:R-:W-:-:S07]  /*0510*/  LEPC R20, `(.L_x_9) ;  /* 0x000000001014794e */ /* 0x000fce0000000000 */
[----:B0--3--:R-:W-:Y:S05]  /*0520*/  CALL.ABS.NOINC R8 ;  /* 0x0000000008007343 */ /* 0x009fea0003c00000 */
.L_x_9:
        /* <DEDUP_REMOVED lines=12> */
.L_x_12:
[----:B------:R0:W5:Y:S02]  /*05f0*/  LDG.E.64 R10, desc[UR36][R16.64+-0x10] ;  /* 0xfffff024100a7981 */ /* 0x000164000c1e1b00 */
.L_x_11:
[----:B------:R-:W-:Y:S05]  /*0600*/  BSYNC.RECONVERGENT B6 ;  /* 0x0000000000067941 */ /* 0x000fea0003800200 */
.L_x_10:
        /* <DEDUP_REMOVED lines=10> */
.L_x_13:
        /* <DEDUP_REMOVED lines=12> */
.L_x_16:
[----:B------:R0:W5:Y:S02]  /*0770*/  LDG.E.64 R10, desc[UR36][R16.64+-0x8] ;  /* 0xfffff824100a7981 */ /* 0x000164000c1e1b00 */
.L_x_15:
[----:B------:R-:W-:Y:S05]  /*0780*/  BSYNC.RECONVERGENT B6 ;  /* 0x0000000000067941 */ /* 0x000fea0003800200 */
.L_x_14:
[----:B------:R-:W-:Y:S01]  /*0790*/  MOV R8, 0x0 ;  /* 0x0000000000087802 */ /* 0x000fe20000000f00 */
[----:B-----5:R1:W-:Y:S01]  /*07a0*/  STL.64 [R1], R10 ;  /* 0x0000000a01007387 */ /* 0x0203e20000100a00 */
[----:B------:R-:W2:Y:S01]  /*07b0*/  LDCU.64 UR4, c[0x4][0x10] ;  /* 0x01000200ff0477ac */ /* 0x000ea20008000a00 */
[----:B------:R-:W-:Y:S01]  /*07c0*/  MOV R6, R18 ;  /* 0x0000001200067202 */ /* 0x000fe20000000f00 */
[----:B------:R-:W-:Y:S02]  /*07d0*/  IMAD.MOV.U32 R7, RZ, RZ, R2 ;  /* 0x000000ffff077224 */ /* 0x000fe400078e0002 */
[----:B------:R-:W3:Y:S01]  /*07e0*/  LDC.64 R8, c[0x4][R8] ;  /* 0x0100000008087b82 */ /* 0x000ee20000000a00 */
[----:B--2---:R-:W-:Y:S02]  /*07f0*/  IMAD.U32 R4, RZ, RZ, UR4 ;  /* 0x00000004ff047e24 */ /* 0x004fe4000f8e00ff */
[----:B-1----:R-:W-:-:S07]  /*0800*/  IMAD.U32 R5, RZ, RZ, UR5 ;  /* 0x00000005ff057e24 */ /* 0x002fce000f8e00ff */
[----:B------:R-:W-:-:S07]  /*0810*/  LEPC R20, `(.L_x_17) ;  /* 0x000000001014794e */ /* 0x000fce0000000000 */
[----:B0--3--:R-:W-:Y:S05]  /*0820*/  CALL.ABS.NOINC R8 ;  /* 0x0000000008007343 */ /* 0x009fea0003c00000 */
.L_x_17:
        /* <DEDUP_REMOVED lines=12> */
.L_x_20:
[----:B------:R0:W5:Y:S02]  /*08f0*/  LDG.E.64 R10, desc[UR36][R16.64] ;  /* 0x00000024100a7981 */ /* 0x000164000c1e1b00 */
.L_x_19:
[----:B------:R-:W-:Y:S05]  /*0900*/  BSYNC.RECONVERGENT B6 ;  /* 0x0000000000067941 */ /* 0x000fea0003800200 */
.L_x_18:
        /* <DEDUP_REMOVED lines=10> */
.L_x_21:
        /* <DEDUP_REMOVED lines=12> */
.L_x_24:
[----:B------:R0:W5:Y:S02]  /*0a70*/  LDG.E.64 R10, desc[UR36][R16.64+0x8] ;  /* 0x00000824100a7981 */ /* 0x000164000c1e1b00 */
.L_x_23:
[----:B------:R-:W-:Y:S05]  /*0a80*/  BSYNC.RECONVERGENT B6 ;  /* 0x0000000000067941 */ /* 0x000fea0003800200 */
.L_x_22:
[----:B------:R-:W-:Y:S01]  /*0a90*/  MOV R8, 0x0 ;  /* 0x0000000000087802 */ /* 0x000fe20000000f00 */
[----:B-----5:R1:W-:Y:S01]  /*0aa0*/  STL.64 [R1], R10 ;  /* 0x0000000a01007387 */ /* 0x0203e20000100a00 */
[----:B------:R-:W2:Y:S01]  /*0ab0*/  LDCU.64 UR4, c[0x4][0x10] ;  /* 0x01000200ff0477ac */ /* 0x000ea20008000a00 */
[----:B------:R-:W-:Y:S02]  /*0ac0*/  IMAD.MOV.U32 R6, RZ, RZ, R18 ;  /* 0x000000ffff067224 */ /* 0x000fe400078e0012 */
[----:B------:R-:W-:Y:S01]  /*0ad0*/  IMAD.MOV.U32 R7, RZ, RZ, R2 ;  /* 0x000000ffff077224 */ /* 0x000fe200078e0002 */
[----:B------:R-:W3:Y:S01]  /*0ae0*/  LDC.64 R8, c[0x4][R8] ;  /* 0x0100000008087b82 */ /* 0x000ee20000000a00 */
[----:B--2---:R-:W-:Y:S01]  /*0af0*/  IMAD.U32 R4, RZ, RZ, UR4 ;  /* 0x00000004ff047e24 */ /* 0x004fe2000f8e00ff */
[----:B-1----:R-:W-:-:S07]  /*0b00*/  MOV R5, UR5 ;  /* 0x0000000500057c02 */ /* 0x002fce0008000f00 */
[----:B------:R-:W-:-:S07]  /*0b10*/  LEPC R20, `(.L_x_25) ;  /* 0x000000001014794e */ /* 0x000fce0000000000 */
[----:B0--3--:R-:W-:Y:S05]  /*0b20*/  CALL.ABS.NOINC R8 ;  /* 0x0000000008007343 */ /* 0x009fea0003c00000 */
.L_x_25:
        /* <DEDUP_REMOVED lines=12> */
.L_x_28:
[----:B------:R0:W5:Y:S02]  /*0bf0*/  LDG.E.64 R10, desc[UR36][R16.64+0x10] ;  /* 0x00001024100a7981 */ /* 0x000164000c1e1b00 */
.L_x_27:
[----:B------:R-:W-:Y:S05]  /*0c00*/  BSYNC.RECONVERGENT B6 ;  /* 0x0000000000067941 */ /* 0x000fea0003800200 */
.L_x_26:
        /* <DEDUP_REMOVED lines=10> */
.L_x_29:
        /* <DEDUP_REMOVED lines=8> */
[----:B0-----:R-:W-:Y:S01]  /*0d30*/  IMAD.U32 R4, RZ, RZ, UR4 ;  /* 0x00000004ff047e24 */ /* 0x001fe2000f8e00ff */
[----:B------:R-:W-:-:S07]  /*0d40*/  MOV R5, UR5 ;  /* 0x0000000500057c02 */ /* 0x000fce0008000f00 */
[----:B------:R-:W-:-:S07]  /*0d50*/  LEPC R20, `(.L_x_32) ;  /* 0x000000001014794e */ /* 0x000fce0000000000 */
[----:B-1----:R-:W-:Y:S05]  /*0d60*/  CALL.ABS.NOINC R8 ;  /* 0x0000000008007343 */ /* 0x002fea0003c00000 */
.L_x_32:
[----:B------:R0:W5:Y:S02]  /*0d70*/  LDG.E.64 R10, desc[UR36][R16.64+0x18] ;  /* 0x00001824100a7981 */ /* 0x000164000c1e1b00 */
.L_x_31:
[----:B------:R-:W-:Y:S05]  /*0d80*/  BSYNC.RECONVERGENT B6 ;  /* 0x0000000000067941 */ /* 0x000fea0003800200 */
.L_x_30:
        /* <DEDUP_REMOVED lines=10> */
.L_x_33:
[----:B------:R-:W-:Y:S02]  /*0e30*/  ISETP.NE.AND P6, PT, R22, RZ, PT ;  /* 0x000000ff1600720c */ /* 0x000fe40003fc5270 */
[----:B------:R-:W-:-:S05]  /*0e40*/  IADD3 R16, P0, PT, R16, 0x40, RZ ;  /* 0x0000004010107810 */ /* 0x000fca0007f1e0ff */
[----:B------:R-:W-:-:S06]  /*0e50*/  IMAD.X R17, RZ, RZ, R17, P0 ;  /* 0x000000ffff117224 */ /* 0x000fcc00000e0611 */
[----:B------:R-:W-:Y:S05]  /*0e60*/  @P6 BRA `(.L_x_34) ;  /* 0xfffffff000e46947 */ /* 0x000fea000383ffff */
[----:B------:R-:W-:Y:S05]  /*0e70*/  BSYNC.RECONVERGENT B7 ;  /* 0x0000000000077941 */ /* 0x000fea0003800200 */
.L_x_1:
[----:B------:R-:W-:-:S07]  /*0e80*/  IMAD.MOV.U32 R22, RZ, RZ, R25 ;  /* 0x000000ffff167224 */ /* 0x000fce00078e0019 */
.L_x_0:
[----:B------:R-:W0:Y:S02]  /*0e90*/  LDC R19, c[0x0][0x388] ;  /* 0x0000e200ff137b82 */ /* 0x000e240000000800 */
[----:B0-----:R-:W-:-:S04]  /*0ea0*/  LOP3.LUT R0, R19, 0x7, RZ, 0xc0, !PT ;  /* 0x0000000713007812 */ /* 0x001fc800078ec0ff */
[----:B------:R-:W-:-:S13]  /*0eb0*/  ISETP.NE.AND P0, PT, R0, RZ, PT ;  /* 0x000000ff0000720c */ /* 0x000fda0003f05270 */
[----:B------:R-:W-:Y:S05]  /*0ec0*/  @!P0 BRA `(.L_x_35) ;  /* 0x0000000c00208947 */ /* 0x000fea0003800000 */
[----:B------:R-:W-:-:S05]  /*0ed0*/  VIADD R0, R0, 0xffffffff ;  /* 0xffffffff00007836 */ /* 0x000fca0000000000 */
[----:B------:R-:W-:-:S13]  /*0ee0*/  ISETP.GE.U32.AND P0, PT, R0, 0x3, PT ;  /* 0x000000030000780c */ /* 0x000fda0003f06070 */
[----:B------:R-:W-:Y:S05]  /*0ef0*/  @!P0 BRA `(.L_x_36) ;  /* 0x0000000400a48947 */ /* 0x000fea0003800000 */
[----:B------:R-:W0:Y:S01]  /*0f00*/  LDC.64 R16, c[0x0][0x380] ;  /* 0x0000e000ff107b82 */ /* 0x000e220000000a00 */
[----:B------:R-:W-:-:S04]  /*0f10*/  IMAD.IADD R3, R23, 0x1, R22 ;  /* 0x0000000117037824 */ /* 0x000fc800078e0216 */
[----:B0-----:R-:W-:-:S05]  /*0f20*/  IMAD.WIDE.U32 R16, R3, 0x8, R16 ;  /* 0x0000000803107825 */ /* 0x001fca00078e0010 */
        /* <DEDUP_REMOVED lines=12> */
.L_x_39:
[----:B------:R0:W5:Y:S02]  /*0ff0*/  LDG.E.64 R10, desc[UR36][R16.64] ;  /* 0x00000024100a7981 */ /* 0x000164000c1e1b00 */
.L_x_38:
[----:B------:R-:W-:Y:S05]  /*1000*/  BSYNC.RECONVERGENT B6 ;  /* 0x0000000000067941 */ /* 0x000fea0003800200 */
.L_x_37:
        /* <DEDUP_REMOVED lines=10> */
.L_x_40:
[----:B------:R-:W0:Y:S01]  /*10b0*/  LDCU.64 UR4, c[0x0][0x380] ;  /* 0x00007000ff0477ac */ /* 0x000e220008000a00 */
[----:B------:R-:W-:-:S05]  /*10c0*/  IADD3 R0, P0, PT, R23, R22, RZ ;  /* 0x0000001617007210 */ /* 0x000fca0007f1e0ff */
[----:B------:R-:W-:Y:S01]  /*10d0*/  IMAD.X R3, RZ, RZ, RZ, P0 ;  /* 0x000000ffff037224 */ /* 0x000fe200000e06ff */
[----:B0-----:R-:W-:-:S04]  /*10e0*/  LEA R16, P0, R0, UR4, 0x3 ;  /* 0x0000000400107c11 */ /* 0x001fc8000f8018ff */
[----:B------:R-:W-:-:S05]  /*10f0*/  LEA.HI.X R17, R0, UR5, R3, 0x3, P0 ;  /* 0x0000000500117c11 */ /* 0x000fca00080f1c03 */
        /* <DEDUP_REMOVED lines=12> */
.L_x_43:
[----:B------:R0:W5:Y:S02]  /*11c0*/  LDG.E.64 R10, desc[UR36][R16.64+0x8] ;  /* 0x00000824100a7981 */ /* 0x000164000c1e1b00 */
.L_x_42:
[----:B------:R-:W-:Y:S05]  /*11d0*/  BSYNC.RECONVERGENT B6 ;  /* 0x0000000000067941 */ /* 0x000fea0003800200 */
.L_x_41:
        /* <DEDUP_REMOVED lines=10> */
.L_x_44:
        /* <DEDUP_REMOVED lines=12> */
.L_x_47:
[----:B------:R0:W5:Y:S02]  /*1340*/  LDG.E.64 R10, desc[UR36][R16.64+0x10] ;  /* 0x00001024100a7981 */ /* 0x000164000c1e1b00 */
.L_x_46:
[----:B------:R-:W-:Y:S05]  /*1350*/  BSYNC.RECONVERGENT B6 ;  /* 0x0000000000067941 */ /* 0x000fea0003800200 */
.L_x_45:
        /* <DEDUP_REMOVED lines=10> */
.L_x_48:
        /* <DEDUP_REMOVED lines=12> */
.L_x_51:
[----:B------:R0:W5:Y:S02]  /*14c0*/  LDG.E.64 R10, desc[UR36][R16.64+0x18] ;  /* 0x00001824100a7981 */ /* 0x000164000c1e1b00 */
.L_x_50:
[----:B------:R-:W-:Y:S05]  /*14d0*/  BSYNC.RECONVERGENT B6 ;  /* 0x0000000000067941 */ /* 0x000fea0003800200 */
.L_x_49:
[----:B------:R-:W-:Y:S01]  /*14e0*/  MOV R8, 0x0 ;  /* 0x0000000000087802 */ /* 0x000fe20000000f00 */
[----:B-----5:R1:W-:Y:S01]  /*14f0*/  STL.64 [R1], R10 ;  /* 0x0000000a01007387 */ /* 0x0203e20000100a00 */
[----:B------:R-:W2:Y:S01]  /*1500*/  LDCU.64 UR4, c[0x4][0x10] ;  /* 0x01000200ff0477ac */ /* 0x000ea20008000a00 */
[----:B------:R-:W-:Y:S02]  /*1510*/  IMAD.MOV.U32 R6, RZ, RZ, R18 ;  /* 0x000000ffff067224 */ /* 0x000fe400078e0012 */
[----:B------:R-:W-:Y:S01]  /*1520*/  IMAD.MOV.U32 R7, RZ, RZ, R2 ;  /* 0x000000ffff077224 */ /* 0x000fe200078e0002 */
[----:B------:R-:W3:Y:S01]  /*1530*/  LDC.64 R8, c[0x4][R8] ;  /* 0x0100000008087b82 */ /* 0x000ee20000000a00 */
[----:B--2---:R-:W-:Y:S01]  /*1540*/  MOV R4, UR4 ;  /* 0x0000000400047c02 */ /* 0x004fe20008000f00 */
[----:B-1----:R-:W-:-:S07]  /*1550*/  IMAD.U32 R5, RZ, RZ, UR5 ;  /* 0x00000005ff057e24 */ /* 0x002fce000f8e00ff */
[----:B------:R-:W-:-:S07]  /*1560*/  LEPC R20, `(.L_x_52) ;  /* 0x000000001014794e */ /* 0x000fce0000000000 */
[----:B0--3--:R-:W-:Y:S05]  /*1570*/  CALL.ABS.NOINC R8 ;  /* 0x0000000008007343 */ /* 0x009fea0003c00000 */
.L_x_52:
[----:B------:R-:W-:-:S07]  /*1580*/  VIADD R22, R22, 0x4 ;  /* 0x0000000416167836 */ /* 0x000fce0000000000 */
.L_x_36:
[----:B------:R-:W-:-:S04]  /*1590*/  LOP3.LUT R19, R19, 0x3, RZ, 0xc0, !PT ;  /* 0x0000000313137812 */ /* 0x000fc800078ec0ff */
[----:B------:R-:W-:-:S13]  /*15a0*/  ISETP.NE.AND P0, PT, R19, RZ, PT ;  /* 0x000000ff1300720c */ /* 0x000fda0003f05270 */
[----:B------:R-:W-:Y:S05]  /*15b0*/  @!P0 BRA `(.L_x_35) ;  /* 0x0000000400648947 */ /* 0x000fea0003800000 */
[----:B------:R-:W-:-:S13]  /*15c0*/  ISETP.NE.AND P0, PT, R19, 0x1, PT ;  /* 0x000000011300780c */ /* 0x000fda0003f05270 */
        /* <DEDUP_REMOVED lines=16> */
.L_x_56:
[----:B------:R0:W5:Y:S02]  /*16d0*/  LDG.E.64 R10, desc[UR36][R16.64] ;  /* 0x00000024100a7981 */ /* 0x000164000c1e1b00 */
.L_x_55:
[----:B------:R-:W-:Y:S05]  /*16e0*/  BSYNC.RECONVERGENT B6 ;  /* 0x0000000000067941 */ /* 0x000fea0003800200 */
.L_x_54:
        /* <DEDUP_REMOVED lines=10> */
.L_x_57:
        /* <DEDUP_REMOVED lines=17> */
.L_x_60:
[----:B------:R0:W5:Y:S02]  /*18a0*/  LDG.E.64 R10, desc[UR36][R16.64+0x8] ;  /* 0x00000824100a7981 */ /* 0x000164000c1e1b00 */
.L_x_59:
[----:B------:R-:W-:Y:S05]  /*18b0*/  BSYNC.RECONVERGENT B6 ;  /* 0x0000000000067941 */ /* 0x000fea0003800200 */
.L_x_58:
        /* <DEDUP_REMOVED lines=10> */
.L_x_61:
[----:B------:R-:W-:-:S07]  /*1960*/  VIADD R22, R22, 0x2 ;  /* 0x0000000216167836 */ /* 0x000fce0000000000 */
.L_x_53:
[----:B------:R-:W0:Y:S02]  /*1970*/  LDCU UR4, c[0x0][0x388] ;  /* 0x00007100ff0477ac */ /* 0x000e240008000800 */
[----:B0-----:R-:W-:-:S09]  /*1980*/  ULOP3.LUT UP0, URZ, UR4, 0x1, URZ, 0xc0, !UPT ;  /* 0x0000000104ff7892 */ /* 0x001fd2000f80c0ff */
[----:B------:R-:W-:Y:S05]  /*1990*/  BRA.U !UP0, `(.L_x_35) ;  /* 0x00000001086c7547 */ /* 0x000fea000b800000 */
[----:B------:R-:W0:Y:S01]  /*19a0*/  LDC.64 R16, c[0x0][0x380] ;  /* 0x0000e000ff107b82 */ /* 0x000e220000000a00 */
[----:B------:R-:W-:-:S05]  /*19b0*/  IADD3 R23, PT, PT, R23, R22, RZ ;  /* 0x0000001617177210 */ /* 0x000fca0007ffe0ff */
[----:B0-----:R-:W-:-:S05]  /*19c0*/  IMAD.WIDE.U32 R16, R23, 0x8, R16 ;  /* 0x0000000817107825 */ /* 0x001fca00078e0010 */
[----:B------:R-:W2:Y:S01]  /*19d0*/  LDG.E.64 R8, desc[UR36][R16.64] ;  /* 0x0000002410087981 */ /* 0x000ea2000c1e1b00 */
[----:B------:R-:W-:Y:S01]  /*19e0*/  BSSY.RECONVERGENT B6, `(.L_x_62) ;  /* 0x000000c000067945 */ /* 0x000fe20003800200 */
[----:B--2---:R-:W-:-:S14]  /*19f0*/  DSETP.GT.AND P0, PT, R8, RZ, PT ;  /* 0x000000ff0800722a */ /* 0x004fdc0003f04000 */
[----:B------:R-:W-:Y:S05]  /*1a00*/  @!P0 BRA `(.L_x_63) ;  /* 0x0000000000248947 */ /* 0x000fea0003800000 */
[----:B------:R-:W-:Y:S01]  /*1a10*/  MOV R0, 0x0 ;  /* 0x0000000000007802 */ /* 0x000fe20000000f00 */
[----:B------:R-:W0:Y:S01]  /*1a20*/  LDCU.64 UR4, c[0x4][0x8] ;  /* 0x01000100ff0477ac */ /* 0x000e220008000a00 */
[----:B------:R-:W-:Y:S02]  /*1a30*/  CS2R R6, SRZ ;  /* 0x0000000000067805 */ /* 0x000fe4000001ff00 */
[----:B------:R1:W2:Y:S01]  /*1a40*/  LDC.64 R8, c[0x4][R0] ;  /* 0x0100000000087b82 */ /* 0x0002a20000000a00 */
[----:B0-----:R-:W-:Y:S02]  /*1a50*/  IMAD.U32 R4, RZ, RZ, UR4 ;  /* 0x00000004ff047e24 */ /* 0x001fe4000f8e00ff */
[----:B-1----:R-:W-:-:S07]  /*1a60*/  IMAD.U32 R5, RZ, RZ, UR5 ;  /* 0x00000005ff057e24 */ /* 0x002fce000f8e00ff */
[----:B------:R-:W-:-:S07]  /*1a70*/  LEPC R20, `(.L_x_64) ;  /* 0x000000001014794e */ /* 0x000fce0000000000 */
[----:B--2---:R-:W-:Y:S05]  /*1a80*/  CALL.ABS.NOINC R8 ;  /* 0x0000000008007343 */ /* 0x004fea0003c00000 */
.L_x_64:
[----:B------:R0:W5:Y:S02]  /*1a90*/  LDG.E.64 R8, desc[UR36][R16.64] ;  /* 0x0000002410087981 */ /* 0x000164000c1e1b00 */
.L_x_63:
[----:B------:R-:W-:Y:S05]  /*1aa0*/  BSYNC.RECONVERGENT B6 ;  /* 0x0000000000067941 */ /* 0x000fea0003800200 */
.L_x_62:
[----:B------:R-:W-:Y:S01]  /*1ab0*/  MOV R0, 0x0 ;  /* 0x0000000000007802 */ /* 0x000fe20000000f00 */
[----:B-----5:R1:W-:Y:S01]  /*1ac0*/  STL.64 [R1], R8 ;  /* 0x0000000801007387 */ /* 0x0203e20000100a00 */
[----:B------:R-:W2:Y:S01]  /*1ad0*/  LDCU.64 UR4, c[0x4][0x10] ;  /* 0x01000200ff0477ac */ /* 0x000ea20008000a00 */
[----:B------:R-:W-:Y:S01]  /*1ae0*/  IMAD.MOV.U32 R6, RZ, RZ, R18 ;  /* 0x000000ffff067224 */ /* 0x000fe200078e0012 */
[----:B------:R1:W3:Y:S01]  /*1af0*/  LDC.64 R10, c[0x4][R0] ;  /* 0x01000000000a7b82 */ /* 0x0002e20000000a00 */
[----:B------:R-:W-:Y:S02]  /*1b00*/  IMAD.MOV.U32 R7, RZ, RZ, R2 ;  /* 0x000000ffff077224 */ /* 0x000fe400078e0002 */
[----:B--2---:R-:W-:Y:S02]  /*1b10*/  IMAD.U32 R4, RZ, RZ, UR4 ;  /* 0x00000004ff047e24 */ /* 0x004fe4000f8e00ff */
[----:B-1----:R-:W-:-:S07]  /*1b20*/  IMAD.U32 R5, RZ, RZ, UR5 ;  /* 0x00000005ff057e24 */ /* 0x002fce000f8e00ff */
[----:B------:R-:W-:-:S07]  /*1b30*/  LEPC R20, `(.L_x_35) ;  /* 0x000000001014794e */ /* 0x000fce0000000000 */
[----:B0--3--:R-:W-:Y:S05]  /*1b40*/  CALL.ABS.NOINC R10 ;  /* 0x000000000a007343 */ /* 0x009fea0003c00000 */
.L_x_35:
        /* <DEDUP_REMOVED lines=8> */
.L_x_65:
[----:B------:R-:W-:-:S13]  /*1bd0*/  ISETP.NE.AND P6, PT, R26, RZ, PT ;  /* 0x000000ff1a00720c */ /* 0x000fda0003fc5270 */
[----:B------:R-:W-:Y:S05]  /*1be0*/  @P6 BRA `(.L_x_66) ;  /* 0xffffffe400406947 */ /* 0x000fea000383ffff */
[----:B------:R-:W-:Y:S05]  /*1bf0*/  EXIT ;  /* 0x000000000000794d */ /* 0x000fea0003800000 */
.L_x_67:
[----:B------:R-:W-:-:S00]  /*1c00*/  BRA `(.L_x_67) ;  /* 0xfffffffc00fc7947 */ /* 0x000fc0000383ffff */
[----:B------:R-:W-:-:S00]  /*1c10*/  NOP ;  /* 0x0000000000007918 */ /* 0x000fc00000000000 */
        /* <DEDUP_REMOVED lines=14> */
.L_x_73:


//--------------------- .text._Z8do_blockiPdS_S_iii --------------------------
	.section	.text._Z8do_blockiPdS_S_iii,"ax",@progbits
	.align	128
        .global         _Z8do_blockiPdS_S_iii
        .type           _Z8do_blockiPdS_S_iii,@function
        .size           _Z8do_blockiPdS_S_iii,(.L_x_74 - _Z8do_blockiPdS_S_iii)
        .other          _Z8do_blockiPdS_S_iii,@"STO_CUDA_ENTRY STV_DEFAULT"
_Z8do_blockiPdS_S_iii:
.text._Z8do_blockiPdS_S_iii:
[----:B------:R-:W-:Y:S01]  /*0000*/  LDC R1, c[0x0][0x37c] ;  /* 0x0000df00ff017b82 */ /* 0x000fe20000000800 */
[----:B------:R-:W0:Y:S01]  /*0010*/  S2R R2, SR_TID.X ;  /* 0x0000000000027919 */ /* 0x000e220000002100 */
[----:B------:R-:W1:Y:S01]  /*0020*/  LDCU.64 UR4, c[0x0][0x3a0] ;  /* 0x00007400ff0477ac */ /* 0x000e620008000a00 */
[----:B------:R-:W0:Y:S01]  /*0030*/  S2R R5, SR_CTAID.X ;  /* 0x0000000000057919 */ /* 0x000e220000002500 */
[----:B------:R-:W2:Y:S01]  /*0040*/  S2R R0, SR_TID.Y ;  /* 0x0000000000007919 */ /* 0x000ea20000002200 */
[----:B------:R-:W2:Y:S01]  /*0050*/  S2R R3, SR_CTAID.Y ;  /* 0x0000000000037919 */ /* 0x000ea20000002600 */
[----:B0-----:R-:W-:-:S04]  /*0060*/  LEA R2, R5, R2, 0x4 ;  /* 0x0000000205027211 */ /* 0x001fc800078e20ff */
[----:B-1----:R-:W-:Y:S02]  /*0070*/  ISETP.GE.AND P0, PT, R2, UR5, PT ;  /* 0x0000000502007c0c */ /* 0x002fe4000bf06270 */
[----:B--2---:R-:W-:-:S04]  /*0080*/  LEA R0, R3, R0, 0x4 ;  /* 0x0000000003007211 */ /* 0x004fc800078e20ff */
[----:B------:R-:W-:-:S13]  /*0090*/  ISETP.GE.OR P0, PT, R0, UR4, P0 ;  /* 0x0000000400007c0c */ /* 0x000fda0008706670 */
[----:B------:R-:W-:Y:S05]  /*00a0*/  @P0 EXIT ;  /* 0x000000000000094d */ /* 0x000fea0003800000 */
[----:B------:R-:W0:Y:S01]  /*00b0*/  LDC R3, c[0x0][0x380] ;  /* 0x0000e000ff037b82 */ /* 0x000e220000000800 */
[----:B------:R-:W1:Y:S07]  /*00c0*/  LDCU.64 UR6, c[0x0][0x358] ;  /* 0x00006b00ff0677ac */ /* 0x000e6e0008000a00 */
[----:B------:R-:W2:Y:S08]  /*00d0*/  LDC R4, c[0x0][0x3a8] ;  /* 0x0000ea00ff047b82 */ /* 0x000eb00000000800 */
[----:B------:R-:W3:Y:S01]  /*00e0*/  LDC.64 R8, c[0x0][0x398] ;  /* 0x0000e600ff087b82 */ /* 0x000ee20000000a00 */
[----:B0-----:R-:W-:-:S05]  /*00f0*/  IMAD R5, R2, R3, RZ ;  /* 0x0000000302057224 */ /* 0x001fca00078e02ff */
[----:B------:R-:W-:Y:S02]  /*0100*/  IADD3 R7, PT, PT, R0, R5, RZ ;  /* 0x0000000500077210 */ /* 0x000fe40007ffe0ff */
[----:B--2---:R-:W-:-:S03]  /*0110*/  ISETP.GE.AND P0, PT, R4, 0x1, PT ;  /* 0x000000010400780c */ /* 0x004fc60003f06270 */
[----:B---3--:R-:W-:-:S05]  /*0120*/  IMAD.WIDE R8, R7, 0x8, R8 ;  /* 0x0000000807087825 */ /* 0x008fca00078e0208 */
[----:B-1----:R0:W5:Y:S05]  /*0130*/  LDG.E.64 R14, desc[UR6][R8.64] ;  /* 0x00000006080e7981 */ /* 0x00216a000c1e1b00 */
[----:B------:R-:W-:Y:S05]  /*0140*/  @!P0 BRA `(.L_x_68) ;  /* 0x0000000400ac8947 */ /* 0x000fea0003800000 */
[C---:B------:R-:W-:Y:S01]  /*0150*/  ISETP.GE.U32.AND P1, PT, R4.reuse, 0x8, PT ;  /* 0x000000080400780c */ /* 0x040fe20003f26070 */
[----:B------:R-:W-:Y:S01]  /*0160*/  HFMA2 R26, -RZ, RZ, 0, 0 ;  /* 0x00000000ff1a7431 */ /* 0x000fe200000001ff */
[----:B------:R-:W-:-:S04]  /*0170*/  LOP3.LUT R6, R4, 0x7, RZ, 0xc0, !PT ;  /* 0x0000000704067812 */ /* 0x000fc800078ec0ff */
[----:B------:R-:W-:-:S07]  /*0180*/  ISETP.NE.AND P0, PT, R6, RZ, PT ;  /* 0x000000ff0600720c */ /* 0x000fce0003f05270 */
[----:B------:R-:W-:Y:S06]  /*0190*/  @!P1 BRA `(.L_x_69) ;  /* 0x0000000000c09947 */ /* 0x000fec0003800000 */
[----:B------:R-:W1:Y:S01]  /*01a0*/  LDCU.64 UR4, c[0x0][0x390] ;  /* 0x00007200ff0477ac */ /* 0x000e620008000a00 */
[----:B------:R-:W-:Y:S01]  /*01b0*/  LOP3.LUT R26, R4, 0x7ffffff8, RZ, 0xc0, !PT ;  /* 0x7ffffff8041a7812 */ /* 0x000fe200078ec0ff */
[----:B------:R-:W-:Y:S01]  /*01c0*/  IMAD.MOV.U32 R27, RZ, RZ, R5 ;  /* 0x000000ffff1b7224 */ /* 0x000fe200078e0005 */
[----:B------:R-:W-:Y:S02]  /*01d0*/  MOV R2, R0 ;  /* 0x0000000000027202 */ /* 0x000fe40000000f00 */
[----:B------:R-:W-:Y:S01]  /*01e0*/  IADD3 R7, PT, PT, -R26, RZ, RZ ;  /* 0x000000ff1a077210 */ /* 0x000fe20007ffe1ff */
[----:B-1----:R-:W-:-:S04]  /*01f0*/  UIADD3 UR4, UP0, UPT, UR4, 0x20, URZ ;  /* 0x0000002004047890 */ /* 0x002fc8000ff1e0ff */
[----:B------:R-:W-:-:S12]  /*0200*/  UIADD3.X UR5, UPT, UPT, URZ, UR5, URZ, UP0, !UPT ;  /* 0x00000005ff057290 */ /* 0x000fd800087fe4ff */
.L_x_70:
[----:B------:R-:W1:Y:S01]  /*0210*/  LDC.64 R20, c[0x0][0x388] ;  /* 0x0000e200ff147b82 */ /* 0x000e620000000a00 */
[----:B------:R-:W-:Y:S01]  /*0220*/  MOV R24, UR4 ;  /* 0x0000000400187c02 */ /* 0x000fe20008000f00 */
[----:B------:R-:W-:-:S04]  /*0230*/  IMAD.U32 R25, RZ, RZ, UR5 ;  /* 0x00000005ff197e24 */ /* 0x000fc8000f8e00ff */
[----:B------:R-:W-:-:S05]  /*0240*/  IMAD.WIDE R24, R27, 0x8, R24 ;  /* 0x000000081b187825 */ /* 0x000fca00078e0218 */
[----:B------:R-:W2:Y:S04]  /*0250*/  LDG.E.64 R18, desc[UR6][R24.64+-0x20] ;  /* 0xffffe00618127981 */ /* 0x000ea8000c1e1b00 */
[----:B------:R-:W3:Y:S01]  /*0260*/  LDG.E.64 R16, desc[UR6][R24.64+-0x18] ;  /* 0xffffe80618107981 */ /* 0x000ee2000c1e1b00 */
[----:B-1----:R-:W-:-:S05]  /*0270*/  IMAD.WIDE R20, R2, 0x8, R20 ;  /* 0x0000000802147825 */ /* 0x002fca00078e0214 */
[----:B------:R-:W2:Y:S01]  /*0280*/  LDG.E.64 R12, desc[UR6][R20.64] ;  /* 0x00000006140c7981 */ /* 0x000ea2000c1e1b00 */
[----:B------:R-:W-:-:S05]  /*0290*/  IMAD.WIDE R28, R3, 0x8, R20 ;  /* 0x00000008031c7825 */ /* 0x000fca00078e0214 */
[----:B------:R-:W3:Y:S01]  /*02a0*/  LDG.E.64 R10, desc[UR6][R28.64] ;  /* 0x000000061c0a7981 */ /* 0x000ee2000c1e1b00 */
[----:B------:R-:W-:Y:S01]  /*02b0*/  IMAD.WIDE R22, R3, 0x8, R28 ;  /* 0x0000000803167825 */ /* 0x000fe200078e021c */
[----:B--2--5:R-:W-:Y:S02]  /*02c0*/  DFMA R18, R12, R18, R14 ;  /* 0x000000120c12722b */ /* 0x024fe4000000000e */
[----:B------:R-:W2:Y:S04]  /*02d0*/  LDG.E.64 R12, desc[UR6][R24.64+-0x10] ;  /* 0xfffff006180c7981 */ /* 0x000ea8000c1e1b00 */
[----:B------:R1:W2:Y:S02]  /*02e0*/  LDG.E.64 R14, desc[UR6][R22.64] ;  /* 0x00000006160e7981 */ /* 0x0002a4000c1e1b00 */
[----:B---3--:R-:W-:-:S02]  /*02f0*/  DFMA R16, R10, R16, R18 ;  /* 0x000000100a10722b */ /* 0x008fc40000000012 */
[----:B------:R-:W3:Y:S01]  /*0300*/  LDG.E.64 R18, desc[UR6][R24.64+-0x8] ;  /* 0xfffff80618127981 */ /* 0x000ee2000c1e1b00 */
[----:B-1----:R-:W-:-:S05]  /*0310*/  IMAD.WIDE R22, R3, 0x8, R22 ;  /* 0x0000000803167825 */ /* 0x002fca00078e0216 */
[----:B------:R-:W3:Y:S01]  /*0320*/  LDG.E.64 R10, desc[UR6][R22.64] ;  /* 0x00000006160a7981 */ /* 0x000ee2000c1e1b00 */
[C---:B------:R-:W-:Y:S01]  /*0330*/  IMAD.WIDE R20, R3.reuse, 0x8, R22 ;  /* 0x0000000803147825 */ /* 0x040fe200078e0216 */
[----:B--2---:R-:W-:Y:S02]  /*0340*/  DFMA R12, R14, R12, R16 ;  /* 0x0000000c0e0c722b */ /* 0x004fe40000000010 */
[----:B------:R-:W2:Y:S04]  /*0350*/  LDG.E.64 R22, desc[UR6][R24.64+0x18] ;  /* 0x0000180618167981 */ /* 0x000ea8000c1e1b00 */
[----:B------:R-:W4:Y:S04]  /*0360*/  LDG.E.64 R14, desc[UR6][R24.64] ;  /* 0x00000006180e7981 */ /* 0x000f28000c1e1b00 */
[----:B------:R-:W4:Y:S01]  /*0370*/  LDG.E.64 R16, desc[UR6][R20.64] ;  /* 0x0000000614107981 */ /* 0x000f22000c1e1b00 */
[----:B------:R-:W-:Y:S01]  /*0380*/  IMAD.WIDE R28, R3, 0x8, R20 ;  /* 0x00000008031c7825 */ /* 0x000fe200078e0214 */
[----:B---3--:R-:W-:-:S02]  /*0390*/  DFMA R18, R10, R18, R12 ;  /* 0x000000120a12722b */ /* 0x008fc4000000000c */
[----:B------:R-:W3:Y:S04]  /*03a0*/  LDG.E.64 R10, desc[UR6][R24.64+0x8] ;  /* 0x00000806180a7981 */ /* 0x000ee8000c1e1b00 */
[----:B------:R1:W3:Y:S02]  /*03b0*/  LDG.E.64 R12, desc[UR6][R28.64] ;  /* 0x000000061c0c7981 */ /* 0x0002e4000c1e1b00 */
[----:B-1----:R-:W-:-:S04]  /*03c0*/  IMAD.WIDE R28, R3, 0x8, R28 ;  /* 0x00000008031c7825 */ /* 0x002fc800078e021c */
[----:B------:R-:W-:-:S06]  /*03d0*/  IMAD.WIDE R20, R3, 0x8, R28 ;  /* 0x0000000803147825 */ /* 0x000fcc00078e021c */
[----:B------:R-:W2:Y:S01]  /*03e0*/  LDG.E.64 R20, desc[UR6][R20.64] ;  /* 0x0000000614147981 */ /* 0x000ea2000c1e1b00 */
[----:B----4-:R-:W-:-:S03]  /*03f0*/  DFMA R14, R16, R14, R18 ;  /* 0x0000000e100e722b */ /* 0x010fc60000000012 */
[----:B------:R-:W4:Y:S04]  /*0400*/  LDG.E.64 R16, desc[UR6][R24.64+0x10] ;  /* 0x0000100618107981 */ /* 0x000f28000c1e1b00 */
[----:B------:R-:W4:Y:S01]  /*0410*/  LDG.E.64 R18, desc[UR6][R28.64] ;  /* 0x000000061c127981 */ /* 0x000f22000c1e1b00 */
[----:B------:R-:W-:Y:S01]  /*0420*/  IADD3 R7, PT, PT, R7, 0x8, RZ ;  /* 0x0000000807077810 */ /* 0x000fe20007ffe0ff */
[----:B---3--:R-:W-:-:S03]  /*0430*/  DFMA R10, R12, R10, R14 ;  /* 0x0000000a0c0a722b */ /* 0x008fc6000000000e */
[----:B------:R-:W-:Y:S02]  /*0440*/  ISETP.NE.AND P1, PT, R7, RZ, PT ;  /* 0x000000ff0700720c */ /* 0x000fe40003f25270 */
[----:B------:R-:W-:Y:S02]  /*0450*/  LEA R2, R3, R2, 0x3 ;  /* 0x0000000203027211 */ /* 0x000fe400078e18ff */
[----:B------:R-:W-:Y:S01]  /*0460*/  IADD3 R27, PT, PT, R27, 0x8, RZ ;  /* 0x000000081b1b7810 */ /* 0x000fe20007ffe0ff */
[----:B----4-:R-:W-:-:S08]  /*0470*/  DFMA R10, R18, R16, R10 ;  /* 0x00000010120a722b */ /* 0x010fd0000000000a */
[----:B--2---:R-:W-:Y:S01]  /*0480*/  DFMA R14, R20, R22, R10 ;  /* 0x00000016140e722b */ /* 0x004fe2000000000a */
[----:B------:R-:W-:Y:S10]  /*0490*/  @P1 BRA `(.L_x_70) ;  /* 0xfffffffc005c1947 */ /* 0x000ff4000383ffff */
.L_x_69:
[----:B------:R-:W-:Y:S05]  /*04a0*/  @!P0 BRA `(.L_x_68) ;  /* 0x0000000000d48947 */ /* 0x000fea0003800000 */
[----:B------:R-:W-:Y:S02]  /*04b0*/  ISETP.GE.U32.AND P0, PT, R6, 0x4, PT ;  /* 0x000000040600780c */ /* 0x000fe40003f06070 */
[----:B------:R-:W-:-:S04]  /*04c0*/  LOP3.LUT R2, R4, 0x3, RZ, 0xc0, !PT ;  /* 0x0000000304027812 */ /* 0x000fc800078ec0ff */
[----:B------:R-:W-:-:S07]  /*04d0*/  ISETP.NE.AND P1, PT, R2, RZ, PT ;  /* 0x000000ff0200720c */ /* 0x000fce0003f25270 */
[----:B------:R-:W-:Y:S06]  /*04e0*/  @!P0 BRA `(.L_x_71) ;  /* 0x0000000000588947 */ /* 0x000fec0003800000 */
[----:B------:R-:W1:Y:S01]  /*04f0*/  LDC.64 R10, c[0x0][0x388] ;  /* 0x0000e200ff0a7b82 */ /* 0x000e620000000a00 */
[----:B------:R-:W-:Y:S02]  /*0500*/  IMAD R7, R26, R3, R0 ;  /* 0x000000031a077224 */ /* 0x000fe400078e0200 */
[----:B------:R-:W-:-:S05]  /*0510*/  IMAD.IADD R13, R5, 0x1, R26 ;  /* 0x00000001050d7824 */ /* 0x000fca00078e021a */
[----:B------:R-:W2:Y:S01]  /*0520*/  LDC.64 R28, c[0x0][0x390] ;  /* 0x0000e400ff1c7b82 */ /* 0x000ea20000000a00 */
[----:B-1----:R-:W-:-:S05]  /*0530*/  IMAD.WIDE R10, R7, 0x8, R10 ;  /* 0x00000008070a7825 */ /* 0x002fca00078e020a */
[----:B------:R-:W3:Y:S01]  /*0540*/  LDG.E.64 R24, desc[UR6][R10.64] ;  /* 0x000000060a187981 */ /* 0x000ee2000c1e1b00 */
[----:B--2---:R-:W-:-:S05]  /*0550*/  IMAD.WIDE R28, R13, 0x8, R28 ;  /* 0x000000080d1c7825 */ /* 0x004fca00078e021c */
[----:B------:R-:W3:Y:S01]  /*0560*/  LDG.E.64 R6, desc[UR6][R28.64] ;  /* 0x000000061c067981 */ /* 0x000ee2000c1e1b00 */
[----:B------:R-:W-:-:S03]  /*0570*/  IMAD.WIDE R16, R3, 0x8, R10 ;  /* 0x0000000803107825 */ /* 0x000fc600078e020a */
[----:B------:R-:W2:Y:S04]  /*0580*/  LDG.E.64 R10, desc[UR6][R28.64+0x8] ;  /* 0x000008061c0a7981 */ /* 0x000ea8000c1e1b00 */
[----:B------:R-:W2:Y:S01]  /*0590*/  LDG.E.64 R12, desc[UR6][R16.64] ;  /* 0x00000006100c7981 */ /* 0x000ea2000c1e1b00 */
[----:B------:R-:W-:-:S05]  /*05a0*/  IMAD.WIDE R20, R3, 0x8, R16 ;  /* 0x0000000803147825 */ /* 0x000fca00078e0210 */
[----:B------:R-:W4:Y:S01]  /*05b0*/  LDG.E.64 R18, desc[UR6][R20.64] ;  /* 0x0000000614127981 */ /* 0x000f22000c1e1b00 */
[----:B------:R-:W-:-:S03]  /*05c0*/  IMAD.WIDE R22, R3, 0x8, R20 ;  /* 0x0000000803167825 */ /* 0x000fc600078e0214 */
[----:B------:R-:W4:Y:S04]  /*05d0*/  LDG.E.64 R16, desc[UR6][R28.64+0x10] ;  /* 0x000010061c107981 */ /* 0x000f28000c1e1b00 */
[----:B------:R-:W4:Y:S04]  /*05e0*/  LDG.E.64 R22, desc[UR6][R22.64] ;  /* 0x0000000616167981 */ /* 0x000f28000c1e1b00 */
[----:B------:R-:W4:Y:S01]  /*05f0*/  LDG.E.64 R20, desc[UR6][R28.64+0x18] ;  /* 0x000018061c147981 */ /* 0x000f22000c1e1b00 */
[----:B------:R-:W-:Y:S01]  /*0600*/  IADD3 R26, PT, PT, R26, 0x4, RZ ;  /* 0x000000041a1a7810 */ /* 0x000fe20007ffe0ff */
[----:B---3-5:R-:W-:-:S08]  /*0610*/  DFMA R6, R24, R6, R14 ;  /* 0x000000061806722b */ /* 0x028fd0000000000e */
[----:B--2---:R-:W-:-:S08]  /*0620*/  DFMA R6, R12, R10, R6 ;  /* 0x0000000a0c06722b */ /* 0x004fd00000000006 */
[----:B----4-:R-:W-:-:S08]  /*0630*/  DFMA R6, R18, R16, R6 ;  /* 0x000000101206722b */ /* 0x010fd00000000006 */
[----:B------:R-:W-:-:S11]  /*0640*/  DFMA R14, R22, R20, R6 ;  /* 0x00000014160e722b */ /* 0x000fd60000000006 */
.L_x_71:
[----:B------:R-:W-:Y:S05]  /*0650*/  @!P1 BRA `(.L_x_68) ;  /* 0x0000000000689947 */ /* 0x000fea0003800000 */
[----:B------:R-:W-:Y:S02]  /*0660*/  ISETP.NE.AND P0, PT, R2, 0x1, PT ;  /* 0x000000010200780c */ /* 0x000fe40003f05270 */
[----:B------:R-:W-:-:S04]  /*0670*/  LOP3.LUT R4, R4, 0x1, RZ, 0xc0, !PT ;  /* 0x0000000104047812 */ /* 0x000fc800078ec0ff */
[----:B------:R-:W-:-:S07]  /*0680*/  ISETP.NE.U32.AND P1, PT, R4, 0x1, PT ;  /* 0x000000010400780c */ /* 0x000fce0003f25070 */
[----:B------:R-:W1:Y:S01]  /*0690*/  @P0 LDC.64 R6, c[0x0][0x388] ;  /* 0x0000e200ff060b82 */ /* 0x000e620000000a00 */
[----:B------:R-:W-:Y:S01]  /*06a0*/  @P0 IADD3 R11, PT, PT, R5, R26, RZ ;  /* 0x0000001a050b0210 */ /* 0x000fe20007ffe0ff */
[C---:B------:R-:W-:Y:S01]  /*06b0*/  @P0 IMAD R23, R26.reuse, R3, R0 ;  /* 0x000000031a170224 */ /* 0x040fe200078e0200 */
[----:B------:R-:W-:-:S05]  /*06c0*/  @P0 IADD3 R26, PT, PT, R26, 0x2, RZ ;  /* 0x000000021a1a0810 */ /* 0x000fca0007ffe0ff */
[----:B------:R-:W2:Y:S08]  /*06d0*/  @P0 LDC.64 R20, c[0x0][0x390] ;  /* 0x0000e400ff140b82 */ /* 0x000eb00000000a00 */
[----:B------:R-:W3:Y:S08]  /*06e0*/  @!P1 LDC.64 R16, c[0x0][0x388] ;  /* 0x0000e200ff109b82 */ /* 0x000ef00000000a00 */
[----:B------:R-:W4:Y:S01]  /*06f0*/  @!P1 LDC.64 R12, c[0x0][0x390] ;  /* 0x0000e400ff0c9b82 */ /* 0x000f220000000a00 */
[----:B-1----:R-:W-:-:S04]  /*0700*/  @P0 IMAD.WIDE R22, R23, 0x8, R6 ;  /* 0x0000000817160825 */ /* 0x002fc800078e0206 */
[----:B--2---:R-:W-:Y:S02]  /*0710*/  @P0 IMAD.WIDE R20, R11, 0x8, R20 ;  /* 0x000000080b140825 */ /* 0x004fe400078e0214 */
[----:B------:R-:W2:Y:S02]  /*0720*/  @P0 LDG.E.64 R10, desc[UR6][R22.64] ;  /* 0x00000006160a0981 */ /* 0x000ea4000c1e1b00 */
[----:B------:R-:W-:Y:S02]  /*0730*/  @P0 IMAD.WIDE R18, R3, 0x8, R22 ;  /* 0x0000000803120825 */ /* 0x000fe400078e0216 */
[----:B------:R-:W2:Y:S01]  /*0740*/  @P0 LDG.E.64 R6, desc[UR6][R20.64] ;  /* 0x0000000614060981 */ /* 0x000ea2000c1e1b00 */
[----:B------:R-:W-:Y:S01]  /*0750*/  @!P1 IADD3 R5, PT, PT, R5, R26, RZ ;  /* 0x0000001a05059210 */ /* 0x000fe20007ffe0ff */
[----:B------:R-:W-:Y:S02]  /*0760*/  @!P1 IMAD R25, R26, R3, R0 ;  /* 0x000000031a199224 */ /* 0x000fe400078e0200 */
[----:B------:R-:W2:Y:S02]  /*0770*/  @P0 LDG.E.64 R2, desc[UR6][R20.64+0x8] ;  /* 0x0000080614020981 */ /* 0x000ea4000c1e1b00 */
[----:B---3--:R-:W-:-:S02]  /*0780*/  @!P1 IMAD.WIDE R16, R25, 0x8, R16 ;  /* 0x0000000819109825 */ /* 0x008fc400078e0210 */
[----:B------:R-:W3:Y:S02]  /*0790*/  @P0 LDG.E.64 R18, desc[UR6][R18.64] ;  /* 0x0000000612120981 */ /* 0x000ee4000c1e1b00 */
[----:B----4-:R-:W-:Y:S02]  /*07a0*/  @!P1 IMAD.WIDE R12, R5, 0x8, R12 ;  /* 0x00000008050c9825 */ /* 0x010fe400078e020c */
[----:B------:R-:W4:Y:S04]  /*07b0*/  @!P1 LDG.E.64 R16, desc[UR6][R16.64] ;  /* 0x0000000610109981 */ /* 0x000f28000c1e1b00 */
[----:B------:R-:W4:Y:S01]  /*07c0*/  @!P1 LDG.E.64 R12, desc[UR6][R12.64] ;  /* 0x000000060c0c9981 */ /* 0x000f22000c1e1b00 */
[----:B--2--5:R-:W-:-:S08]  /*07d0*/  @P0 DFMA R6, R10, R6, R14 ;  /* 0x000000060a06022b */ /* 0x024fd0000000000e */
[----:B---3--:R-:W-:-:S08]  /*07e0*/  @P0 DFMA R14, R18, R2, R6 ;  /* 0x00000002120e022b */ /* 0x008fd00000000006 */
[----:B----4-:R-:W-:-:S11]  /*07f0*/  @!P1 DFMA R14, R16, R12, R14 ;  /* 0x0000000c100e922b */ /* 0x010fd6000000000e */
.L_x_68:
[----:B-----5:R-:W-:Y:S01]  /*0800*/  STG.E.64 desc[UR6][R8.64], R14 ;  /* 0x0000000e08007986 */ /* 0x020fe2000c101b06 */
[----:B------:R-:W-:Y:S05]  /*0810*/  EXIT ;  /* 0x000000000000794d */ /* 0x000fea0003800000 */
.L_x_72:
        /* <DEDUP_REMOVED lines=14> */
.L_x_74:


//--------------------- .nv.global.init           --------------------------
	.section	.nv.global.init,"aw",@progbits
.nv.global.init:
	.type		$str$2,@object
	.size		$str$2,($str - $str$2)
$str$2:
        /*0000*/ 	.byte	0x0a, 0x00
	.type		$str,@object
	.size		$str,($str$1 - $str)
$str:
        /*0002*/ 	.byte	0x20, 0x00
	.type		$str$1,@object
	.size		$str$1,(.L_1 - $str$1)
$str$1:
        /*0004*/ 	.byte	0x25, 0x2e, 0x30, 0x66, 0x20, 0x00
.L_1:


//--------------------- .nv.shared.reserved.0     --------------------------
	.section	.nv.shared.reserved.0,"aw",@nobits
	.weak		__nv_reservedSMEM_offset_0_alias
	.size		__nv_reservedSMEM_offset_0_alias, 0, 64
	.other		__nv_reservedSMEM_offset_0_alias,@"STO_CUDA_RESERVED_SHARED STV_DEFAULT"
__nv_reservedSMEM_offset_0_alias:
	.zero		0
	.zero		64


//--------------------- .nv.constant0._Z17printDeviceMatrixPdi --------------------------
	.section	.nv.constant0._Z17printDeviceMatrixPdi,"a",@progbits
	.sectionflags	@""
	.align	4
.nv.constant0._Z17printDeviceMatrixPdi:
	.zero		908


//--------------------- .nv.constant0._Z8do_blockiPdS_S_iii --------------------------
	.section	.nv.constant0._Z8do_blockiPdS_S_iii,"a",@progbits
	.sectionflags	@""
	.align	4
.nv.constant0._Z8do_blockiPdS_S_iii:
	.zero		940


//--------------------- SYMBOLS --------------------------

	.type		.nv.reservedSmem.offset0,@object
	.size		.nv.reservedSmem.offset0,0x4
	.type		vprintf,@function
